def matmul_kernel(
    a_ptr,
    b_ptr,
    c_ptr,
    M,
    N,
    K,
    stride_am,
    stride_ak,
    stride_bk,
    stride_bn,
    stride_cm,
    stride_cn,
    BLOCK_M: tl.constexpr,
    BLOCK_N: tl.constexpr,
    BLOCK_K: tl.constexpr,
    GROUP_M: tl.constexpr,
):
    pid = tl.program_id(axis=0)
    num_pid_m = tl.cdiv(M, BLOCK_M)
    num_pid_n = tl.cdiv(N, BLOCK_N)
    num_pid_in_group = GROUP_M * num_pid_n
    group_id = pid // num_pid_in_group
    first_pid_m = group_id * GROUP_M
    group_size_m = min(num_pid_m - first_pid_m, GROUP_M)
    pid_m = first_pid_m + ((pid % num_pid_in_group) % group_size_m)
    pid_n = (pid % num_pid_in_group) // group_size_m

    offs_am = (pid_m * BLOCK_M + tl.arange(0, BLOCK_M)) % M
    offs_bn = (pid_n * BLOCK_N + tl.arange(0, BLOCK_N)) % N
    offs_k = tl.arange(0, BLOCK_K)
    a_ptrs = a_ptr + offs_am[:, None] * stride_am + offs_k[None, :] * stride_ak
    b_ptrs = b_ptr + offs_k[:, None] * stride_bk + offs_bn[None, :] * stride_bn

    acc = tl.zeros((BLOCK_M, BLOCK_N), dtype=tl.float32)
    for kk in range(0, tl.cdiv(K, BLOCK_K)):
        a = tl.load(a_ptrs, mask=offs_k[None, :] < K - kk * BLOCK_K, other=0.0)
        b = tl.load(b_ptrs, mask=offs_k[:, None] < K - kk * BLOCK_K, other=0.0)
        acc = tl.dot(a, b, acc)
        a_ptrs += BLOCK_K * stride_ak
        b_ptrs += BLOCK_K * stride_bk

    c = acc.to(c_ptr.dtype.element_ty)
    offs_cm = pid_m * BLOCK_M + tl.arange(0, BLOCK_M)
    offs_cn = pid_n * BLOCK_N + tl.arange(0, BLOCK_N)
    c_ptrs = c_ptr + offs_cm[:, None] * stride_cm + offs_cn[None, :] * stride_cn
    mask = (offs_cm[:, None] < M) & (offs_cn[None, :] < N)
    tl.store(c_ptrs, c, mask=mask)

# config = {"BLOCK_K": 64, "BLOCK_M": 64, "BLOCK_N": 64, "GROUP_M": 8, "arch": "sm_100", "dtype": "fp32", "num_ctas": 4, "num_stages": 3, "num_warps": 4}
# arch = sm_100


// ===== COMPILED SASS (sm_100a) =====

	.target	sm_100a

	.elftype	@"ET_EXEC"


//--------------------- .note.nv.tkinfo           --------------------------
	.section	.note.nv.tkinfo,"",@"SHT_NOTE"
	.sectionflags	@"SHF_NOTE_NV_TKINFO"
	.tkinfo
        /*0018*/ 	.word	0x00000081
        /*0030*/ 	.string	""
        /*0030*/ 	.string	"ptxas-blackwell"
        /*0030*/ 	.string	"Cuda compilation tools, release 12.9, V12.9.86"
        /*0030*/ 	.string	"Build cuda_12.9.r12.9/compiler.36037853_0"
        /*0030*/ 	.string	"-v  -suppress-debug-info  -lineinfo  -arch sm_100a "



//--------------------- .note.nv.cuver            --------------------------
	.section	.note.nv.cuver,"",@"SHT_NOTE"
	.sectionflags	@"SHF_NOTE_NV_CUVER"
        /*0018*/ 	.short	0x0001
        /*001a*/ 	.short	0x0064
        /*001c*/ 	.short	0x0001
        /*001e*/ 	.short	0x0000
        /*0020*/ 	.short	0x0001
        /*0022*/ 	.short	0x0000


//--------------------- .nv.info                  --------------------------
	.section	.nv.info,"",@"SHT_CUDA_INFO"
	.align	4


	//----- nvinfo : EIATTR_REGCOUNT
	.align		4
        /*0000*/ 	.byte	0x04, 0x2f
        /*0002*/ 	.short	(.L_4 - .L_3)
	.align		4
.L_3:
        /*0004*/ 	.word	index@(matmul_kernel)
        /*0008*/ 	.word	0x000000f8


	//----- nvinfo : EIATTR_FRAME_SIZE
	.align		4
.L_4:
        /*000c*/ 	.byte	0x04, 0x11
        /*000e*/ 	.short	(.L_6 - .L_5)
	.align		4
.L_5:
        /*0010*/ 	.word	index@($__internal_2_$__cuda_sm10x_tcgen05_guardrail_trap_unallocated_columns_being_dealloced)
        /*0014*/ 	.word	0x00000000


	//----- nvinfo : EIATTR_FRAME_SIZE
	.align		4
.L_6:
        /*0018*/ 	.byte	0x04, 0x11
        /*001a*/ 	.short	(.L_8 - .L_7)
	.align		4
.L_7:
        /*001c*/ 	.word	index@($__internal_1_$__cuda_sm10x_tcgen05_guardrail_trap_phase_invalid_during_alloc)
        /*0020*/ 	.word	0x00000000


	//----- nvinfo : EIATTR_FRAME_SIZE
	.align		4
.L_8:
        /*0024*/ 	.byte	0x04, 0x11
        /*0026*/ 	.short	(.L_10 - .L_9)
	.align		4
.L_9:
        /*0028*/ 	.word	index@($__internal_0_$__cuda_sm10x_tcgen05_guardrail_trap_col_being_dealloced_not_returned_by_alloc)
        /*002c*/ 	.word	0x00000000


	//----- nvinfo : EIATTR_FRAME_SIZE
	.align		4
.L_10:
        /*0030*/ 	.byte	0x04, 0x11
        /*0032*/ 	.short	(.L_12 - .L_11)
	.align		4
.L_11:
        /*0034*/ 	.word	index@(matmul_kernel)
        /*0038*/ 	.word	0x00000000


	//----- nvinfo : EIATTR_MIN_STACK_SIZE
	.align		4
.L_12:
        /*003c*/ 	.byte	0x04, 0x12
        /*003e*/ 	.short	(.L_14 - .L_13)
	.align		4
.L_13:
        /*0040*/ 	.word	index@(matmul_kernel)
        /*0044*/ 	.word	0x00000000
.L_14:


//--------------------- .nv.info.matmul_kernel    --------------------------
	.section	.nv.info.matmul_kernel,"",@"SHT_CUDA_INFO"
	.sectionflags	@""
	.align	4


	//----- nvinfo : EIATTR_CUDA_API_VERSION
	.align		4
        /*0000*/ 	.byte	0x04, 0x37
        /*0002*/ 	.short	(.L_16 - .L_15)
.L_15:
        /*0004*/ 	.word	0x00000081


	//----- nvinfo : EIATTR_KPARAM_INFO
	.align		4
.L_16:
        /*0008*/ 	.byte	0x04, 0x17
        /*000a*/ 	.short	(.L_18 - .L_17)
.L_17:
        /*000c*/ 	.word	0x00000000
        /*0010*/ 	.short	0x000d
        /*0012*/ 	.short	0x0048
        /*0014*/ 	.byte	0x00, 0xf4, 0x21, 0x00


	//----- nvinfo : EIATTR_KPARAM_INFO
	.align		4
.L_18:
        /*0018*/ 	.byte	0x04, 0x17
        /*001a*/ 	.short	(.L_20 - .L_19)
.L_19:
        /*001c*/ 	.word	0x00000000
        /*0020*/ 	.short	0x000c
        /*0022*/ 	.short	0x0040
        /*0024*/ 	.byte	0x00, 0xf4, 0x21, 0x00


	//----- nvinfo : EIATTR_KPARAM_INFO
	.align		4
.L_20:
        /*0028*/ 	.byte	0x04, 0x17
        /*002a*/ 	.short	(.L_22 - .L_21)
.L_21:
        /*002c*/ 	.word	0x00000000
        /*0030*/ 	.short	0x000b
        /*0032*/ 	.short	0x0038
        /*0034*/ 	.byte	0x00, 0xf0, 0x11, 0x00


	//----- nvinfo : EIATTR_KPARAM_INFO
	.align		4
.L_22:
        /*0038*/ 	.byte	0x04, 0x17
        /*003a*/ 	.short	(.L_24 - .L_23)
.L_23:
        /*003c*/ 	.word	0x00000000
        /*0040*/ 	.short	0x000a
        /*0042*/ 	.short	0x0034
        /*0044*/ 	.byte	0x00, 0xf0, 0x11, 0x00


	//----- nvinfo : EIATTR_KPARAM_INFO
	.align		4
.L_24:
        /*0048*/ 	.byte	0x04, 0x17
        /*004a*/ 	.short	(.L_26 - .L_25)
.L_25:
        /*004c*/ 	.word	0x00000000
        /*0050*/ 	.short	0x0009
        /*0052*/ 	.short	0x0030
        /*0054*/ 	.byte	0x00, 0xf0, 0x11, 0x00


	//----- nvinfo : EIATTR_KPARAM_INFO
	.align		4
.L_26:
        /*0058*/ 	.byte	0x04, 0x17
        /*005a*/ 	.short	(.L_28 - .L_27)
.L_27:
        /*005c*/ 	.word	0x00000000
        /*0060*/ 	.short	0x0008
        /*0062*/ 	.short	0x002c
        /*0064*/ 	.byte	0x00, 0xf0, 0x11, 0x00


	//----- nvinfo : EIATTR_KPARAM_INFO
	.align		4
.L_28:
        /*0068*/ 	.byte	0x04, 0x17
        /*006a*/ 	.short	(.L_30 - .L_29)
.L_29:
        /*006c*/ 	.word	0x00000000
        /*0070*/ 	.short	0x0007
        /*0072*/ 	.short	0x0028
        /*0074*/ 	.byte	0x00, 0xf0, 0x11, 0x00


	//----- nvinfo : EIATTR_KPARAM_INFO
	.align		4
.L_30:
        /*0078*/ 	.byte	0x04, 0x17
        /*007a*/ 	.short	(.L_32 - .L_31)
.L_31:
        /*007c*/ 	.word	0x00000000
        /*0080*/ 	.short	0x0006
        /*0082*/ 	.short	0x0024
        /*0084*/ 	.byte	0x00, 0xf0, 0x11, 0x00


	//----- nvinfo : EIATTR_KPARAM_INFO
	.align		4
.L_32:
        /*0088*/ 	.byte	0x04, 0x17
        /*008a*/ 	.short	(.L_34 - .L_33)
.L_33:
        /*008c*/ 	.word	0x00000000
        /*0090*/ 	.short	0x0005
        /*0092*/ 	.short	0x0020
        /*0094*/ 	.byte	0x00, 0xf0, 0x11, 0x00


	//----- nvinfo : EIATTR_KPARAM_INFO
	.align		4
.L_34:
        /*0098*/ 	.byte	0x04, 0x17
        /*009a*/ 	.short	(.L_36 - .L_35)
.L_35:
        /*009c*/ 	.word	0x00000000
        /*00a0*/ 	.short	0x0004
        /*00a2*/ 	.short	0x001c
        /*00a4*/ 	.byte	0x00, 0xf0, 0x11, 0x00


	//----- nvinfo : EIATTR_KPARAM_INFO
	.align		4
.L_36:
        /*00a8*/ 	.byte	0x04, 0x17
        /*00aa*/ 	.short	(.L_38 - .L_37)
.L_37:
        /*00ac*/ 	.word	0x00000000
        /*00b0*/ 	.short	0x0003
        /*00b2*/ 	.short	0x0018
        /*00b4*/ 	.byte	0x00, 0xf0, 0x11, 0x00


	//----- nvinfo : EIATTR_KPARAM_INFO
	.align		4
.L_38:
        /*00b8*/ 	.byte	0x04, 0x17
        /*00ba*/ 	.short	(.L_40 - .L_39)
.L_39:
        /*00bc*/ 	.word	0x00000000
        /*00c0*/ 	.short	0x0002
        /*00c2*/ 	.short	0x0010
        /*00c4*/ 	.byte	0x00, 0xf4, 0x21, 0x00


	//----- nvinfo : EIATTR_KPARAM_INFO
	.align		4
.L_40:
        /*00c8*/ 	.byte	0x04, 0x17
        /*00ca*/ 	.short	(.L_42 - .L_41)
.L_41:
        /*00cc*/ 	.word	0x00000000
        /*00d0*/ 	.short	0x0001
        /*00d2*/ 	.short	0x0008
        /*00d4*/ 	.byte	0x00, 0xf4, 0x21, 0x00


	//----- nvinfo : EIATTR_KPARAM_INFO
	.align		4
.L_42:
        /*00d8*/ 	.byte	0x04, 0x17
        /*00da*/ 	.short	(.L_44 - .L_43)
.L_43:
        /*00dc*/ 	.word	0x00000000
        /*00e0*/ 	.short	0x0000
        /*00e2*/ 	.short	0x0000
        /*00e4*/ 	.byte	0x00, 0xf4, 0x21, 0x00


	//----- nvinfo : EIATTR_EXPLICIT_CLUSTER
	.align		4
.L_44:
        /*00e8*/ 	.byte	0x01, 0x3e
	.zero		2


	//----- nvinfo : EIATTR_CTA_PER_CLUSTER
	.align		4
        /*00ec*/ 	.byte	0x04, 0x3d
        /*00ee*/ 	.short	(.L_46 - .L_45)
.L_45:
        /*00f0*/ 	.word	0x00000004
        /*00f4*/ 	.word	0x00000001
        /*00f8*/ 	.word	0x00000001


	//----- nvinfo : EIATTR_AT_ENTRY_FRAGMENTS
	.align		4
.L_46:
        /*00fc*/ 	.byte	0x04, 0x4f
        /*00fe*/ 	.short	(.L_48 - .L_47)


	//   ....[0]....
.L_47:
        /*0100*/ 	.word	0x00000004


	//----- nvinfo : EIATTR_RESERVED_SMEM_USED
	.align		4
.L_48:
        /*0104*/ 	.byte	0x01, 0x41
	.zero		2


	//----- nvinfo : EIATTR_SPARSE_MMA_MASK
	.align		4
        /*0108*/ 	.byte	0x03, 0x50
        /*010a*/ 	.short	0x0000


	//----- nvinfo : EIATTR_TCGEN05_1CTA_USED
	.align		4
        /*010c*/ 	.byte	0x01, 0x51
	.zero		2


	//----- nvinfo : EIATTR_MAXREG_COUNT
	.align		4
        /*0110*/ 	.byte	0x03, 0x1b
        /*0112*/ 	.short	0x00ff


	//----- nvinfo : EIATTR_NUM_BARRIERS
	.align		4
        /*0114*/ 	.byte	0x02, 0x4c
        /*0116*/ 	.byte	0x01
	.zero		1


	//----- nvinfo : EIATTR_INT_WARP_WIDE_INSTR_OFFSETS
	.align		4
        /*0118*/ 	.byte	0x04, 0x31
        /*011a*/ 	.short	(.L_50 - .L_49)


	//   ....[0]....
.L_49:
        /*011c*/ 	.word	0x00001b30


	//   ....[1]....
        /*0120*/ 	.word	0x00001c40


	//   ....[2]....
        /*0124*/ 	.word	0x00001ce0


	//   ....[3]....
        /*0128*/ 	.word	0x00007bc0


	//   ....[4]....
        /*012c*/ 	.word	0x00007c10


	//----- nvinfo : EIATTR_COOP_GROUP_MASK_REGIDS
	.align		4
.L_50:
        /*0130*/ 	.byte	0x04, 0x29
        /*0132*/ 	.short	(.L_52 - .L_51)


	//   ....[0]....
.L_51:
        /*0134*/ 	.word	0xffffffff


	//   ....[1]....
        /*0138*/ 	.word	0xffffffff


	//   ....[2]....
        /*013c*/ 	.word	0xffffffff


	//   ....[3]....
        /*0140*/ 	.word	0xffffffff


	//----- nvinfo : EIATTR_COOP_GROUP_INSTR_OFFSETS
	.align		4
.L_52:
        /*0144*/ 	.byte	0x04, 0x28
        /*0146*/ 	.short	(.L_54 - .L_53)


	//   ....[0]....
.L_53:
        /*0148*/ 	.word	0x00000060


	//   ....[1]....
        /*014c*/ 	.word	0x00000310


	//   ....[2]....
        /*0150*/ 	.word	0x00007a60


	//   ....[3]....
        /*0154*/ 	.word	0x00007cc0


	//----- nvinfo : EIATTR_VRC_CTA_INIT_COUNT
	.align		4
.L_54:
        /*0158*/ 	.byte	0x02, 0x4a
        /*015a*/ 	.byte	0x80
	.zero		1


	//----- nvinfo : EIATTR_MBARRIER_INSTR_OFFSETS
	.align		4
        /*015c*/ 	.byte	0x04, 0x39
        /*015e*/ 	.short	(.L_56 - .L_55)


	//   ....[0]....
.L_55:
        /*0160*/ 	.word	0x00001d90
        /*0164*/ 	.word	0x000000ff
        /*0168*/ 	.word	0x00000000
        /*016c*/ 	.short	0x0100
        /*016e*/ 	.byte	0x0a
	.zero		1


	//   ....[1]....
        /*0170*/ 	.word	0x00001e90
        /*0174*/ 	.word	0x000000ff
        /*0178*/ 	.word	0x0000f008
        /*017c*/ 	.short	0x0100
        /*017e*/ 	.byte	0x09
	.zero		1


	//   ....[2]....
        /*0180*/ 	.word	0x000060a0
        /*0184*/ 	.word	0x000000ff
        /*0188*/ 	.word	0x00000000
        /*018c*/ 	.short	0x010a
        /*018e*/ 	.byte	0x22
	.zero		1


	//   ....[3]....
        /*0190*/ 	.word	0x00007540
        /*0194*/ 	.word	0x000000ff
        /*0198*/ 	.word	0x00000000
        /*019c*/ 	.short	0x010a
        /*019e*/ 	.byte	0x0a
	.zero		1


	//   ....[4]....
        /*01a0*/ 	.word	0x00007630
        /*01a4*/ 	.word	0x000000ff
        /*01a8*/ 	.word	0x0000f000
        /*01ac*/ 	.short	0x0108
        /*01ae*/ 	.byte	0x09
	.zero		1


	//   ....[5]....
        /*01b0*/ 	.word	0x00007670
        /*01b4*/ 	.word	0x000000ff
        /*01b8*/ 	.word	0x0000f008
        /*01bc*/ 	.short	0x0108
        /*01be*/ 	.byte	0x09
	.zero		1


	//   ....[6]....
        /*01c0*/ 	.word	0x00007ce0
        /*01c4*/ 	.word	0x000000ff
        /*01c8*/ 	.word	0x00000000
        /*01cc*/ 	.short	0x010a
        /*01ce*/ 	.byte	0x22
	.zero		1


	//   ....[7]....
        /*01d0*/ 	.word	0x00007d10
        /*01d4*/ 	.word	0x000000ff
        /*01d8*/ 	.word	0x00000000
        /*01dc*/ 	.short	0x010a
        /*01de*/ 	.byte	0x0a
	.zero		1


	//----- nvinfo : EIATTR_NUM_MBARRIERS
	.align		4
.L_56:
        /*01e0*/ 	.byte	0x03, 0x38
        /*01e2*/ 	.short	0x0002


	//----- nvinfo : EIATTR_EXIT_INSTR_OFFSETS
	.align		4
        /*01e4*/ 	.byte	0x04, 0x1c
        /*01e6*/ 	.short	(.L_58 - .L_57)


	//   ....[0]....
.L_57:
        /*01e8*/ 	.word	0x00007cd0


	//----- nvinfo : EIATTR_REQNTID
	.align		4
.L_58:
        /*01ec*/ 	.byte	0x04, 0x10
        /*01ee*/ 	.short	(.L_60 - .L_59)
.L_59:
        /*01f0*/ 	.word	0x00000080
        /*01f4*/ 	.word	0x00000001
        /*01f8*/ 	.word	0x00000001


	//----- nvinfo : EIATTR_CRS_STACK_SIZE
	.align		4
.L_60:
        /*01fc*/ 	.byte	0x04, 0x1e
        /*01fe*/ 	.short	(.L_62 - .L_61)
.L_61:
        /*0200*/ 	.word	0x00000000


	//----- nvinfo : EIATTR_CBANK_PARAM_SIZE
	.align		4
.L_62:
        /*0204*/ 	.byte	0x03, 0x19
        /*0206*/ 	.short	0x0050


	//----- nvinfo : EIATTR_PARAM_CBANK
	.align		4
        /*0208*/ 	.byte	0x04, 0x0a
        /*020a*/ 	.short	(.L_64 - .L_63)
	.align		4
.L_63:
        /*020c*/ 	.word	index@(.nv.constant0.matmul_kernel)
        /*0210*/ 	.short	0x0380
        /*0212*/ 	.short	0x0050


	//----- nvinfo : EIATTR_SW_WAR
	.align		4
.L_64:
        /*0214*/ 	.byte	0x04, 0x36
        /*0216*/ 	.short	(.L_66 - .L_65)
.L_65:
        /*0218*/ 	.word	0x00000008
.L_66:


//--------------------- .nv.compat                --------------------------
	.section	.nv.compat,"",@"SHT_CUDA_COMPAT_INFO"
	.align	4
        /*0000*/ 	.byte	0x02, 0x02, 0x02, 0x00, 0x02, 0x05, 0x05, 0x00, 0x02, 0x03, 0x00, 0x00, 0x02, 0x06, 0x01, 0x00


//--------------------- .nv.callgraph             --------------------------
	.section	.nv.callgraph,"",@"SHT_CUDA_CALLGRAPH"
	.align	4
	.sectionentsize	8
	.align		4
        /*0000*/ 	.word	0x00000000
	.align		4
        /*0004*/ 	.word	0xffffffff
	.align		4
        /*0008*/ 	.word	0x00000000
	.align		4
        /*000c*/ 	.word	0xfffffffe
	.align		4
        /*0010*/ 	.word	0x00000000
	.align		4
        /*0014*/ 	.word	0xfffffffd
	.align		4
        /*0018*/ 	.word	0x00000000
	.align		4
        /*001c*/ 	.word	0xfffffffc


//--------------------- .text.matmul_kernel       --------------------------
	.section	.text.matmul_kernel,"ax",@progbits
	.align	128
        .global         matmul_kernel
        .type           matmul_kernel,@function
        .size           matmul_kernel,(.L_x_20 - matmul_kernel)
        .other          matmul_kernel,@"STO_CUDA_ENTRY STV_DEFAULT"
matmul_kernel:
.text.matmul_kernel:
[----:B------:R-:W1:Y:S01]  /*0000*/  LDC R1, c[0x0][0x37c] ;  /* 0x0000df00ff017b82 */ /* 0x000e620000000800 */
[----:B------:R-:W2:Y:S02]  /*0010*/  S2R R18, SR_TID.X ;  /* 0x0000000000127919 */ /* 0x000ea40000002100 */
[----:B--2---:R-:W-:-:S13]  /*0020*/  ISETP.GE.U32.AND P0, PT, R18, 0x20, PT ;  /* 0x000000201200780c */ /* 0x004fda0003f06070 */
[----:B------:R-:W-:Y:S02]  /*0030*/  VOTEU.ANY UP0, P0 ;  /* 0x0000000000ff7886 */ /* 0x000fe40000000100 */
[----:B-1----:R-:W-:Y:S05]  /*0040*/  BRA.U UP0, `(.L_x_0) ;  /* 0x0000000100b47547 */ /* 0x002fea000b800000 */
[----:B------:R-:W1:Y:S01]  /*0050*/  S2UR UR6, SR_CgaCtaId ;  /* 0x00000000000679c3 */ /* 0x000e620000008800 */
[----:B------:R-:W-:Y:S01]  /*0060*/  NOP ;  /* 0x0000000000007918 */ /* 0x000fe20000000000 */
[----:B------:R-:W-:Y:S02]  /*0070*/  UMOV UR4, 0x40 ;  /* 0x0000004000047882 */ /* 0x000fe40000000000 */
[----:B-1----:R-:W-:-:S09]  /*0080*/  ULEA UR4, UR6, UR4, 0x18 ;  /* 0x0000000406047291 */ /* 0x002fd2000f8ec0ff */
[----:B------:R-:W1:Y:S01]  /*0090*/  LDS.U8 R0, [UR4] ;  /* 0x00000004ff007984 */ /* 0x000e620008000000 */
[----:B------:R-:W-:Y:S02]  /*00a0*/  UMOV UR4, 0x400 ;  /* 0x0000040000047882 */ /* 0x000fe40000000000 */
[----:B------:R-:W-:Y:S01]  /*00b0*/  ULEA UR4, UR6, UR4, 0x18 ;  /* 0x0000000406047291 */ /* 0x000fe2000f8ec0ff */
[----:B-1----:R-:W-:-:S13]  /*00c0*/  ISETP.NE.AND P0, PT, R0, RZ, PT ;  /* 0x000000ff0000720c */ /* 0x002fda0003f05270 */
[----:B------:R-:W-:Y:S05]  /*00d0*/  @P0 BRA `(.L_x_1) ;  /* 0x0000000000780947 */ /* 0x000fea0003800000 */
[----:B------:R-:W-:-:S13]  /*00e0*/  ELECT P0, URZ, PT ;  /* 0x0000000000ff782f */ /* 0x000fda0003800000 */
[----:B------:R-:W-:Y:S05]  /*00f0*/  @!P0 BRA `(.L_x_2) ;  /* 0x0000000000808947 */ /* 0x000fea0003800000 */
[----:B------:R-:W-:Y:S01]  /*0100*/  UMOV UR5, 0x1 ;  /* 0x0000000100057882 */ /* 0x000fe20000000000 */
[----:B------:R-:W-:-:S04]  /*0110*/  IMAD.MOV.U32 R4, RZ, RZ, 0x1 ;  /* 0x00000001ff047424 */ /* 0x000fc800078e00ff */
[----:B------:R-:W-:Y:S04]  /*0120*/  DEPBAR.LE SB1, 0x36 ;  /* 0x00009d800000791a */ /* 0x000fe80000000000 */
[----:B------:R-:W1:Y:S02]  /*0130*/  UTCATOMSWS.FIND_AND_SET.ALIGN UP1, UR5, UR5 ;  /* 0x00000005000575e3 */ /* 0x000e640008020800 */
[----:B-1----:R-:W-:-:S04]  /*0140*/  PLOP3.LUT P0, PT, PT, PT, UP1, 0x80, 0x8 ;  /* 0x000000000008781c */ /* 0x002fc80003f0f018 */
[----:B------:R-:W-:-:S04]  /*0150*/  SEL R0, RZ, 0xffffffff, !P0 ;  /* 0xffffffffff007807 */ /* 0x000fc80004000000 */
[----:B------:R-:W-:Y:S01]  /*0160*/  ISETP.NE.AND P0, PT, R0, RZ, PT ;  /* 0x000000ff0000720c */ /* 0x000fe20003f05270 */
[----:B------:R-:W-:-:S12]  /*0170*/  IMAD.U32 R0, RZ, RZ, UR5 ;  /* 0x00000005ff007e24 */ /* 0x000fd8000f8e00ff */
[----:B------:R-:W-:Y:S05]  /*0180*/  @P0 BRA `(.L_x_3) ;  /* 0x0000000000240947 */ /* 0x000fea0003800000 */
.L_x_4:
[----:B------:R-:W-:Y:S05]  /*0190*/  NANOSLEEP 0x64 ;  /* 0x000000640000795d */ /* 0x000fea0003800000 */
[----:B------:R-:W-:-:S05]  /*01a0*/  UMOV UR5, 0x1 ;  /* 0x0000000100057882 */ /* 0x000fca0000000000 */
[----:B------:R-:W-:Y:S04]  /*01b0*/  DEPBAR.LE SB1, 0x36 ;  /* 0x00009d800000791a */ /* 0x000fe80000000000 */
[----:B------:R-:W1:Y:S02]  /*01c0*/  UTCATOMSWS.FIND_AND_SET.ALIGN UP1, UR5, UR5 ;  /* 0x00000005000575e3 */ /* 0x000e640008020800 */
[----:B-1----:R-:W-:-:S04]  /*01d0*/  PLOP3.LUT P0, PT, PT, PT, UP1, 0x80, 0x8 ;  /* 0x000000000008781c */ /* 0x002fc80003f0f018 */
[----:B------:R-:W-:-:S04]  /*01e0*/  SEL R0, RZ, 0xffffffff, !P0 ;  /* 0xffffffffff007807 */ /* 0x000fc80004000000 */
[----:B------:R-:W-:Y:S01]  /*01f0*/  ISETP.NE.AND P0, PT, R0, RZ, PT ;  /* 0x000000ff0000720c */ /* 0x000fe20003f05270 */
[----:B------:R-:W-:-:S12]  /*0200*/  IMAD.U32 R0, RZ, RZ, UR5 ;  /* 0x00000005ff007e24 */ /* 0x000fd8000f8e00ff */
[----:B------:R-:W-:Y:S05]  /*0210*/  @!P0 BRA `(.L_x_4) ;  /* 0xfffffffc00dc8947 */ /* 0x000fea000383ffff */
.L_x_3:
[----:B------:R-:W-:Y:S01]  /*0220*/  VIADD R3, R0, 0x10 ;  /* 0x0000001000037836 */ /* 0x000fe20000000000 */
[----:B------:R-:W-:Y:S01]  /*0230*/  UMOV UR5, 0x50 ;  /* 0x0000005000057882 */ /* 0x000fe20000000000 */
[----:B------:R-:W-:Y:S01]  /*0240*/  SHF.L.U32 R2, R4, R0, RZ ;  /* 0x0000000004027219 */ /* 0x000fe200000006ff */
[----:B------:R-:W-:Y:S01]  /*0250*/  ULEA UR5, UR6, UR5, 0x18 ;  /* 0x0000000506057291 */ /* 0x000fe2000f8ec0ff */
[----:B------:R-:W-:Y:S01]  /*0260*/  IMAD.SHL.U32 R0, R0, 0x20, RZ ;  /* 0x0000002000007824 */ /* 0x000fe200078e00ff */
[----:B------:R-:W-:-:S04]  /*0270*/  SHF.L.U32 R3, R4, R3, RZ ;  /* 0x0000000304037219 */ /* 0x000fc800000006ff */
[----:B------:R-:W-:-:S05]  /*0280*/  LOP3.LUT R2, R3, R2, RZ, 0xfc, !PT ;  /* 0x0000000203027212 */ /* 0x000fca00078efcff */
[----:B------:R1:W-:Y:S04]  /*0290*/  ATOMS.OR RZ, [UR5], R2 ;  /* 0x00000002ffff798c */ /* 0x0003e8000b000005 */
[----:B------:R1:W-:Y:S01]  /*02a0*/  STS [UR4], R0 ;  /* 0x00000000ff007988 */ /* 0x0003e20008000804 */
[----:B------:R-:W-:Y:S05]  /*02b0*/  BRA `(.L_x_2) ;  /* 0x0000000000107947 */ /* 0x000fea0003800000 */
.L_x_1:
[----:B------:R-:W-:Y:S01]  /*02c0*/  IMAD.MOV.U32 R0, RZ, RZ, -0x1 ;  /* 0xffffffffff007424 */ /* 0x000fe200078e00ff */
[----:B------:R-:W-:-:S04]  /*02d0*/  MOV R2, 0x300 ;  /* 0x0000030000027802 */ /* 0x000fc80000000f00 */
[----:B------:R1:W-:Y:S03]  /*02e0*/  STS [UR4], R0 ;  /* 0x00000000ff007988 */ /* 0x0003e60008000804 */
[----:B-1----:R-:W-:Y:S05]  /*02f0*/  CALL.REL.NOINC `($__internal_1_$__cuda_sm10x_tcgen05_guardrail_trap_phase_invalid_during_alloc) ;  /* 0x00000078009c7944 */ /* 0x002fea0003c00000 */
.L_x_2:
[----:B------:R-:W-:Y:S05]  /*0300*/  WARPSYNC.ALL ;  /* 0x0000000000007948 */ /* 0x000fea0003800000 */
[----:B------:R-:W-:Y:S01]  /*0310*/  NOP ;  /* 0x0000000000007918 */ /* 0x000fe20000000000 */
.L_x_0:
[----:B------:R-:W2:Y:S08]  /*0320*/  LDC.64 R52, c[0x0][0x398] ;  /* 0x0000e600ff347b82 */ /* 0x000eb00000000a00 */
[----:B------:R-:W3:Y:S02]  /*0330*/  S2UR UR5, SR_CgaSize ;  /* 0x00000000000579c3 */ /* 0x000ee40000008a00 */
[----:B---3--:R-:W-:-:S12]  /*0340*/  UIMAD UR5, UR5, -0xa0, URZ ;  /* 0xffffff60050578a4 */ /* 0x008fd8000f8e02ff */
[----:B------:R-:W3:Y:S01]  /*0350*/  LDCU UR5, c[0x0][UR5+0x2b0] ;  /* 0x00005600050577ac */ /* 0x000ee20008000800 */
[--C-:B------:R-:W-:Y:S02]  /*0360*/  SHF.R.U32.HI R12, RZ, 0x5, R18.reuse ;  /* 0x00000005ff0c7819 */ /* 0x100fe40000011612 */
[----:B------:R-:W-:Y:S01]  /*0370*/  SHF.R.U32.HI R33, RZ, 0x6, R18 ;  /* 0x00000006ff217819 */ /* 0x000fe20000011612 */
[----:B------:R-:W4:Y:S01]  /*0380*/  LDCU UR32, c[0x0][0x3a0] ;  /* 0x00007400ff2077ac */ /* 0x000f220008000800 */
[----:B------:R-:W-:Y:S01]  /*0390*/  R2UR UR7, R12 ;  /* 0x000000000c0772ca */ /* 0x000fe200000e0000 */
[----:B------:R-:W5:Y:S01]  /*03a0*/  S2UR UR4, SR_CTAID.X ;  /* 0x00000000000479c3 */ /* 0x000f620000002500 */
[----:B------:R-:W-:Y:S01]  /*03b0*/  SGXT.U32 R33, R33, 0x1 ;  /* 0x000000012121781a */ /* 0x000fe20000000000 */
[----:B------:R-:W-:Y:S01]  /*03c0*/  UMOV UR9, 0x400 ;  /* 0x0000040000097882 */ /* 0x000fe20000000000 */
[----:B------:R-:W-:Y:S01]  /*03d0*/  LOP3.LUT R34, R18, 0x3f, RZ, 0xc0, !PT ;  /* 0x0000003f12227812 */ /* 0x000fe200078ec0ff */
[----:B------:R-:W1:Y:S01]  /*03e0*/  LDCU.128 UR12, c[0x0][0x380] ;  /* 0x00007000ff0c77ac */ /* 0x000e620008000c00 */
[----:B------:R-:W-:-:S03]  /*03f0*/  LOP3.LUT R28, R33, 0x2, RZ, 0xfc, !PT ;  /* 0x00000002211c7812 */ /* 0x000fc600078efcff */
[----:B------:R-:W1:Y:S01]  /*0400*/  LDC.64 R130, c[0x0][0x3a8] ;  /* 0x0000ea00ff827b82 */ /* 0x000e620000000a00 */
[----:B------:R-:W1:Y:S01]  /*0410*/  LDCU UR10, c[0x0][0x3b0] ;  /* 0x00007600ff0a77ac */ /* 0x000e620008000800 */
[----:B------:R-:W1:Y:S02]  /*0420*/  LDCU.64 UR38, c[0x0][0x358] ;  /* 0x00006b00ff2677ac */ /* 0x000e640008000a00 */
[----:B-12---:R-:W-:Y:S01]  /*0430*/  VIADD R0, R53, 0x3f ;  /* 0x0000003f35007836 */ /* 0x006fe20000000000 */
[----:B------:R-:W-:Y:S01]  /*0440*/  IABS R23, R52 ;  /* 0x0000003400177213 */ /* 0x000fe20000000000 */
[----:B----4-:R-:W-:Y:S01]  /*0450*/  UIADD3 UR8, UPT, UPT, UR32, 0x3f, URZ ;  /* 0x0000003f20087890 */ /* 0x010fe2000fffe0ff */
[----:B------:R-:W-:Y:S01]  /*0460*/  IABS R36, R53 ;  /* 0x0000003500247213 */ /* 0x000fe20000000000 */
[----:B------:R-:W-:Y:S01]  /*0470*/  UIADD3 UR11, UPT, UPT, UR32, -0x40, URZ ;  /* 0xffffffc0200b7890 */ /* 0x000fe2000fffe0ff */
[----:B------:R-:W-:Y:S01]  /*0480*/  SHF.R.S32.HI R3, RZ, 0x1f, R0 ;  /* 0x0000001fff037819 */ /* 0x000fe20000011400 */
[----:B------:R-:W-:Y:S01]  /*0490*/  UISETP.GT.AND UP2, UPT, UR8, 0x7f, UPT ;  /* 0x0000007f0800788c */ /* 0x000fe2000bf44270 */
[----:B-----5:R-:W-:Y:S01]  /*04a0*/  I2FP.F32.U32 R5, UR4 ;  /* 0x0000000400057c45 */ /* 0x020fe20008201000 */
[----:B------:R-:W-:Y:S01]  /*04b0*/  UISETP.GT.AND UP1, UPT, UR8, 0x3f, UPT ;  /* 0x0000003f0800788c */ /* 0x000fe2000bf24270 */
[----:B------:R-:W-:Y:S01]  /*04c0*/  LEA.HI R3, R3, R0, RZ, 0x6 ;  /* 0x0000000003037211 */ /* 0x000fe200078f30ff */
[----:B------:R-:W-:-:S02]  /*04d0*/  UMOV UR6, 0x1 ;  /* 0x0000000100067882 */ /* 0x000fc40000000000 */
[----:B---3--:R-:W-:Y:S01]  /*04e0*/  FMUL R5, R5, UR5 ;  /* 0x0000000505057c20 */ /* 0x008fe20008400000 */
[----:B------:R-:W-:Y:S01]  /*04f0*/  SHF.R.S32.HI R3, RZ, 0x6, R3 ;  /* 0x00000006ff037819 */ /* 0x000fe20000011403 */
[----:B------:R-:W1:Y:S01]  /*0500*/  S2UR UR5, SR_CgaCtaId ;  /* 0x00000000000579c3 */ /* 0x000e620000008800 */
[----:B------:R-:W-:-:S03]  /*0510*/  IMAD R32, R33, R130, RZ ;  /* 0x0000008221207224 */ /* 0x000fc600078e02ff */
[----:B------:R-:W-:Y:S01]  /*0520*/  IMAD.SHL.U32 R4, R3, 0x8, RZ ;  /* 0x0000000803047824 */ /* 0x000fe200078e00ff */
[----:B------:R-:W-:Y:S01]  /*0530*/  F2I.U32.TRUNC.NTZ R5, R5 ;  /* 0x0000000500057305 */ /* 0x000fe2000020f000 */
[----:B------:R-:W-:-:S03]  /*0540*/  IMAD R31, R130, 0x2, R32 ;  /* 0x00000002821f7824 */ /* 0x000fc600078e0220 */
[----:B------:R-:W-:Y:S01]  /*0550*/  IABS R7, R4 ;  /* 0x0000000400077213 */ /* 0x000fe20000000000 */
[----:B------:R-:W-:-:S03]  /*0560*/  IMAD R30, R130, 0x2, R31 ;  /* 0x00000002821e7824 */ /* 0x000fc600078e021f */
[----:B------:R-:W2:Y:S01]  /*0570*/  I2F.RP R0, R7 ;  /* 0x0000000700007306 */ /* 0x000ea20000209400 */
[----:B------:R-:W-:-:S04]  /*0580*/  IMAD R29, R130, 0x2, R30 ;  /* 0x00000002821d7824 */ /* 0x000fc800078e021e */
[----:B------:R-:W-:Y:S01]  /*0590*/  IMAD R27, R130, 0x2, R29 ;  /* 0x00000002821b7824 */ /* 0x000fe200078e021d */
[----:B-1----:R-:W-:Y:S02]  /*05a0*/  USHF.L.U32 UR4, UR5, 0x4, URZ ;  /* 0x0000000405047899 */ /* 0x002fe400080006ff */
[----:B------:R-:W-:Y:S01]  /*05b0*/  ULEA UR9, UR5, UR9, 0x18 ;  /* 0x0000000905097291 */ /* 0x000fe2000f8ec0ff */
[----:B------:R-:W-:Y:S01]  /*05c0*/  BAR.SYNC.DEFER_BLOCKING 0x0 ;  /* 0x0000000000007b1d */ /* 0x000fe20000010000 */
[----:B------:R-:W-:Y:S02]  /*05d0*/  ULOP3.LUT UR4, UR4, 0x30, URZ, 0xc0, !UPT ;  /* 0x0000003004047892 */ /* 0x000fe4000f8ec0ff */
[----:B------:R-:W-:-:S03]  /*05e0*/  UIADD3 UR34, UPT, UPT, UR9, 0xf000, URZ ;  /* 0x0000f00009227890 */ /* 0x000fc6000fffe0ff */
[----:B--2---:R-:W1:Y:S02]  /*05f0*/  MUFU.RCP R0, R0 ;  /* 0x0000000000007308 */ /* 0x004e640000001000 */
[----:B-1----:R-:W-:Y:S01]  /*0600*/  VIADD R2, R0, 0xffffffe ;  /* 0x0ffffffe00027836 */ /* 0x002fe20000000000 */
[----:B------:R-:W-:Y:S01]  /*0610*/  IABS R0, R5 ;  /* 0x0000000500007213 */ /* 0x000fe20000000000 */
[----:B------:R-:W1:Y:S04]  /*0620*/  LDS R38, [UR9] ;  /* 0x00000009ff267984 */ /* 0x000e680008000800 */
[----:B------:R2:W3:Y:S02]  /*0630*/  F2I.FTZ.U32.TRUNC.NTZ R3, R2 ;  /* 0x0000000200037305 */ /* 0x0004e4000021f000 */
[----:B--2---:R-:W-:-:S02]  /*0640*/  IMAD.MOV.U32 R2, RZ, RZ, RZ ;  /* 0x000000ffff027224 */ /* 0x004fc400078e00ff */
[----:B---3--:R-:W-:-:S04]  /*0650*/  IMAD.MOV R6, RZ, RZ, -R3 ;  /* 0x000000ffff067224 */ /* 0x008fc800078e0a03 */
[----:B------:R-:W-:Y:S01]  /*0660*/  IMAD R9, R6, R7, RZ ;  /* 0x0000000706097224 */ /* 0x000fe200078e02ff */
[----:B------:R-:W-:-:S03]  /*0670*/  IABS R6, R4 ;  /* 0x0000000400067213 */ /* 0x000fc60000000000 */
[----:B------:R-:W-:-:S04]  /*0680*/  IMAD.HI.U32 R3, R3, R9, R2 ;  /* 0x0000000903037227 */ /* 0x000fc800078e0002 */
[----:B------:R-:W-:Y:S02]  /*0690*/  IMAD.MOV R2, RZ, RZ, -R6 ;  /* 0x000000ffff027224 */ /* 0x000fe400078e0a06 */
[----:B------:R-:W-:-:S04]  /*06a0*/  IMAD.HI.U32 R3, R3, R0, RZ ;  /* 0x0000000003037227 */ /* 0x000fc800078e00ff */
[----:B------:R-:W-:Y:S01]  /*06b0*/  IMAD R0, R3, R2, R0 ;  /* 0x0000000203007224 */ /* 0x000fe200078e0200 */
[----:B------:R-:W-:Y:S04]  /*06c0*/  BAR.SYNC.DEFER_BLOCKING 0x0 ;  /* 0x0000000000007b1d */ /* 0x000fe80000010000 */
[----:B------:R-:W-:Y:S02]  /*06d0*/  ISETP.GT.U32.AND P1, PT, R7, R0, PT ;  /* 0x000000000700720c */ /* 0x000fe40003f24070 */
[----:B-1----:R-:W-:-:S11]  /*06e0*/  R2UR UR22, R38 ;  /* 0x00000000261672ca */ /* 0x002fd600000e0000 */
[----:B------:R-:W-:Y:S02]  /*06f0*/  @!P1 IMAD.IADD R0, R0, 0x1, -R7 ;  /* 0x0000000100009824 */ /* 0x000fe400078e0a07 */
[----:B------:R-:W-:Y:S01]  /*0700*/  @!P1 VIADD R3, R3, 0x1 ;  /* 0x0000000103039836 */ /* 0x000fe20000000000 */
[----:B------:R-:W-:Y:S02]  /*0710*/  ISETP.NE.AND P1, PT, R4, RZ, PT ;  /* 0x000000ff0400720c */ /* 0x000fe40003f25270 */
[----:B------:R-:W-:Y:S02]  /*0720*/  ISETP.GE.U32.AND P0, PT, R0, R7, PT ;  /* 0x000000070000720c */ /* 0x000fe40003f06070 */
[----:B------:R-:W-:Y:S02]  /*0730*/  LOP3.LUT R0, R5, R4, RZ, 0x3c, !PT ;  /* 0x0000000405007212 */ /* 0x000fe400078e3cff */
[----:B------:R-:W-:Y:S02]  /*0740*/  LOP3.LUT R7, R18, 0x40, RZ, 0xc0, !PT ;  /* 0x0000004012077812 */ /* 0x000fe400078ec0ff */
[----:B------:R-:W-:Y:S01]  /*0750*/  ISETP.GE.AND P2, PT, R0, RZ, PT ;  /* 0x000000ff0000720c */ /* 0x000fe20003f46270 */
[----:B------:R-:W-:-:S06]  /*0760*/  VIADD R0, R52, 0x3f ;  /* 0x0000003f34007836 */ /* 0x000fcc0000000000 */
[----:B------:R-:W-:-:S04]  /*0770*/  @P0 VIADD R3, R3, 0x1 ;  /* 0x0000000103030836 */ /* 0x000fc80000000000 */
[----:B------:R-:W-:Y:S01]  /*0780*/  IMAD.MOV.U32 R2, RZ, RZ, R3 ;  /* 0x000000ffff027224 */ /* 0x000fe200078e0003 */
[----:B------:R-:W-:-:S03]  /*0790*/  SHF.R.S32.HI R3, RZ, 0x1f, R0 ;  /* 0x0000001fff037819 */ /* 0x000fc60000011400 */
[----:B------:R-:W-:Y:S01]  /*07a0*/  @!P2 IMAD.MOV R2, RZ, RZ, -R2 ;  /* 0x000000ffff02a224 */ /* 0x000fe200078e0a02 */
[----:B------:R-:W-:Y:S02]  /*07b0*/  @!P1 LOP3.LUT R2, RZ, R4, RZ, 0x33, !PT ;  /* 0x00000004ff029212 */ /* 0x000fe400078e33ff */
[----:B------:R-:W-:-:S03]  /*07c0*/  LEA.HI R3, R3, R0, RZ, 0x6 ;  /* 0x0000000003037211 */ /* 0x000fc600078f30ff */
[----:B------:R-:W-:Y:S02]  /*07d0*/  IMAD.SHL.U32 R8, R2, 0x8, RZ ;  /* 0x0000000802087824 */ /* 0x000fe400078e00ff */
[----:B------:R-:W-:-:S03]  /*07e0*/  IMAD.MOV R2, RZ, RZ, -R2 ;  /* 0x000000ffff027224 */ /* 0x000fc600078e0a02 */
[----:B------:R-:W-:Y:S01]  /*07f0*/  LEA.HI.SX32 R3, R3, -R8, 0x1a ;  /* 0x8000000803037211 */ /* 0x000fe200078fd2ff */
[----:B------:R-:W-:Y:S02]  /*0800*/  IMAD R10, R4, R2, R5 ;  /* 0x00000002040a7224 */ /* 0x000fe400078e0205 */
[----:B------:R-:W-:Y:S01]  /*0810*/  IMAD.MOV.U32 R2, RZ, RZ, RZ ;  /* 0x000000ffff027224 */ /* 0x000fe200078e00ff */
[----:B------:R-:W-:Y:S01]  /*0820*/  VIMNMX R11, PT, PT, R3, 0x8, PT ;  /* 0x00000008030b7848 */ /* 0x000fe20003fe0100 */
[----:B------:R-:W1:Y:S03]  /*0830*/  I2F.RP R4, R23 ;  /* 0x0000001700047306 */ /* 0x000e660000209400 */
[----:B------:R-:W-:-:S05]  /*0840*/  IABS R9, R11 ;  /* 0x0000000b00097213 */ /* 0x000fca0000000000 */
[----:B------:R-:W2:Y:S08]  /*0850*/  I2F.RP R0, R9 ;  /* 0x0000000900007306 */ /* 0x000eb00000209400 */
[----:B-1----:R-:W-:Y:S08]  /*0860*/  MUFU.RCP R4, R4 ;  /* 0x0000000400047308 */ /* 0x002ff00000001000 */
[----:B--2---:R-:W1:Y:S02]  /*0870*/  MUFU.RCP R0, R0 ;  /* 0x0000000000007308 */ /* 0x004e640000001000 */
[----:B-1----:R-:W-:Y:S01]  /*0880*/  VIADD R3, R0, 0xffffffe ;  /* 0x0ffffffe00037836 */ /* 0x002fe20000000000 */
[----:B------:R-:W-:-:S05]  /*0890*/  IABS R0, R10 ;  /* 0x0000000a00007213 */ /* 0x000fca0000000000 */
[----:B------:R-:W1:Y:S02]  /*08a0*/  F2I.FTZ.U32.TRUNC.NTZ R3, R3 ;  /* 0x0000000300037305 */ /* 0x000e64000021f000 */
[----:B-1----:R-:W-:-:S04]  /*08b0*/  IMAD.MOV R6, RZ, RZ, -R3 ;  /* 0x000000ffff067224 */ /* 0x002fc800078e0a03 */
[----:B------:R-:W-:Y:S01]  /*08c0*/  IMAD R5, R6, R9, RZ ;  /* 0x0000000906057224 */ /* 0x000fe200078e02ff */
[----:B------:R-:W-:-:S03]  /*08d0*/  IABS R6, R11 ;  /* 0x0000000b00067213 */ /* 0x000fc60000000000 */
[----:B------:R-:W-:Y:S02]  /*08e0*/  IMAD.HI.U32 R2, R3, R5, R2 ;  /* 0x0000000503027227 */ /* 0x000fe400078e0002 */
[----:B------:R-:W1:Y:S02]  /*08f0*/  I2F.RP R5, R36 ;  /* 0x0000002400057306 */ /* 0x000e640000209400 */
[----:B------:R-:W-:Y:S02]  /*0900*/  IMAD.MOV.U32 R3, RZ, RZ, R0 ;  /* 0x000000ffff037224 */ /* 0x000fe400078e0000 */
[----:B------:R-:W-:Y:S02]  /*0910*/  IMAD.MOV R0, RZ, RZ, -R6 ;  /* 0x000000ffff007224 */ /* 0x000fe400078e0a06 */
[----:B------:R-:W-:-:S04]  /*0920*/  IMAD.HI.U32 R2, R2, R3, RZ ;  /* 0x0000000302027227 */ /* 0x000fc800078e00ff */
[----:B------:R-:W-:Y:S02]  /*0930*/  IMAD R0, R2, R0, R3 ;  /* 0x0000000002007224 */ /* 0x000fe400078e0203 */
[----:B------:R-:W-:Y:S01]  /*0940*/  VIADD R3, R4, 0xffffffe ;  /* 0x0ffffffe04037836 */ /* 0x000fe20000000000 */
[----:B------:R-:W-:Y:S01]  /*0950*/  SHF.R.S32.HI R4, RZ, 0x6, R18 ;  /* 0x00000006ff047819 */ /* 0x000fe20000011412 */
[----:B------:R-:W-:Y:S01]  /*0960*/  IMAD.SHL.U32 R6, R18, 0x10, RZ ;  /* 0x0000001012067824 */ /* 0x000fe200078e00ff */
[----:B------:R-:W-:Y:S01]  /*0970*/  ISETP.GT.U32.AND P1, PT, R9, R0, PT ;  /* 0x000000000900720c */ /* 0x000fe20003f24070 */
[----:B-1----:R-:W1:Y:S01]  /*0980*/  MUFU.RCP R5, R5 ;  /* 0x0000000500057308 */ /* 0x002e620000001000 */
[----:B------:R-:W-:Y:S02]  /*0990*/  SGXT R4, R4, 0x1 ;  /* 0x000000010404781a */ /* 0x000fe40000000200 */
[----:B------:R-:W-:-:S04]  /*09a0*/  LOP3.LUT R6, R6, 0x70, RZ, 0xc0, !PT ;  /* 0x0000007006067812 */ /* 0x000fc800078ec0ff */
[----:B------:R-:W-:Y:S01]  /*09b0*/  LEA.HI R7, R7, R6, RZ, 0x1c ;  /* 0x0000000607077211 */ /* 0x000fe200078fe0ff */
[----:B------:R-:W2:Y:S04]  /*09c0*/  F2I.FTZ.U32.TRUNC.NTZ R3, R3 ;  /* 0x0000000300037305 */ /* 0x000ea8000021f000 */
[----:B------:R-:W-:Y:S02]  /*09d0*/  @!P1 IMAD.IADD R0, R0, 0x1, -R9 ;  /* 0x0000000100009824 */ /* 0x000fe400078e0a09 */
[----:B------:R-:W-:Y:S01]  /*09e0*/  @!P1 VIADD R2, R2, 0x1 ;  /* 0x0000000102029836 */ /* 0x000fe20000000000 */
[----:B------:R-:W-:Y:S02]  /*09f0*/  ISETP.NE.AND P1, PT, R11, RZ, PT ;  /* 0x000000ff0b00720c */ /* 0x000fe40003f25270 */
[----:B------:R-:W-:Y:S01]  /*0a00*/  ISETP.GE.U32.AND P0, PT, R0, R9, PT ;  /* 0x000000090000720c */ /* 0x000fe20003f06070 */
[----:B-1----:R-:W-:Y:S01]  /*0a10*/  VIADD R5, R5, 0xffffffe ;  /* 0x0ffffffe05057836 */ /* 0x002fe20000000000 */
[----:B------:R-:W-:-:S02]  /*0a20*/  LOP3.LUT R0, R10, R11, RZ, 0x3c, !PT ;  /* 0x0000000b0a007212 */ /* 0x000fc400078e3cff */
[----:B------:R-:W-:Y:S01]  /*0a30*/  LOP3.LUT R9, R4, 0x90, RZ, 0xc0, !PT ;  /* 0x0000009004097812 */ /* 0x000fe200078ec0ff */
[----:B------:R-:W-:Y:S01]  /*0a40*/  IMAD.MOV.U32 R4, RZ, RZ, RZ ;  /* 0x000000ffff047224 */ /* 0x000fe200078e00ff */
[----:B------:R-:W-:Y:S01]  /*0a50*/  ISETP.GE.AND P2, PT, R0, RZ, PT ;  /* 0x000000ff0000720c */ /* 0x000fe20003f46270 */
[----:B------:R-:W-:Y:S01]  /*0a60*/  IMAD.SHL.U32 R0, R18, 0x80, RZ ;  /* 0x0000008012007824 */ /* 0x000fe200078e00ff */
[----:B------:R-:W1:Y:S01]  /*0a70*/  F2I.FTZ.U32.TRUNC.NTZ R5, R5 ;  /* 0x0000000500057305 */ /* 0x000e62000021f000 */
[----:B--2---:R-:W-:-:S03]  /*0a80*/  IMAD.MOV R12, RZ, RZ, -R3 ;  /* 0x000000ffff0c7224 */ /* 0x004fc600078e0a03 */
[----:B------:R-:W-:Y:S01]  /*0a90*/  LOP3.LUT R0, R0, 0x1f80, RZ, 0xc0, !PT ;  /* 0x00001f8000007812 */ /* 0x000fe200078ec0ff */
[----:B------:R-:W-:Y:S01]  /*0aa0*/  @P0 VIADD R2, R2, 0x1 ;  /* 0x0000000102020836 */ /* 0x000fe20000000000 */
[----:B------:R-:W-:-:S03]  /*0ab0*/  ISETP.GE.AND P0, PT, R33, UR11, PT ;  /* 0x0000000b21007c0c */ /* 0x000fc6000bf06270 */
[----:B------:R-:W-:Y:S02]  /*0ac0*/  IMAD.MOV.U32 R6, RZ, RZ, R2 ;  /* 0x000000ffff067224 */ /* 0x000fe400078e0002 */
[----:B------:R-:W-:Y:S02]  /*0ad0*/  IMAD.SHL.U32 R2, R18, 0x4, RZ ;  /* 0x0000000412027824 */ /* 0x000fe400078e00ff */
[----:B------:R-:W-:Y:S02]  /*0ae0*/  IMAD.IADD R35, R0, 0x1, R7 ;  /* 0x0000000100237824 */ /* 0x000fe400078e0207 */
[----:B------:R-:W-:Y:S01]  /*0af0*/  @!P2 IMAD.MOV R6, RZ, RZ, -R6 ;  /* 0x000000ffff06a224 */ /* 0x000fe200078e0a06 */
[----:B------:R-:W-:Y:S01]  /*0b00*/  LOP3.LUT R73, R9, 0x7c, R2, 0x78, !PT ;  /* 0x0000007c09497812 */ /* 0x000fe200078e7802 */
[----:B------:R-:W-:Y:S01]  /*0b10*/  IMAD R7, R12, R23, RZ ;  /* 0x000000170c077224 */ /* 0x000fe200078e02ff */
[----:B------:R-:W-:Y:S01]  /*0b20*/  @!P1 LOP3.LUT R6, RZ, R11, RZ, 0x33, !PT ;  /* 0x0000000bff069212 */ /* 0x000fe200078e33ff */
[----:B------:R-:W-:Y:S01]  /*0b30*/  IMAD.MOV.U32 R2, RZ, RZ, RZ ;  /* 0x000000ffff027224 */ /* 0x000fe200078e00ff */
[----:B------:R-:W-:-:S03]  /*0b40*/  PLOP3.LUT P1, PT, PT, PT, UP2, 0x80, 0x8 ;  /* 0x000000000008781c */ /* 0x000fc60003f2f028 */
[----:B------:R-:W-:-:S04]  /*0b50*/  IMAD.HI.U32 R2, R3, R7, R2 ;  /* 0x0000000703027227 */ /* 0x000fc800078e0002 */
[--C-:B-1----:R-:W-:Y:S02]  /*0b60*/  IMAD.MOV R3, RZ, RZ, -R5.reuse ;  /* 0x000000ffff037224 */ /* 0x102fe400078e0a05 */
[----:B------:R-:W-:Y:S01]  /*0b70*/  IMAD.MOV R0, RZ, RZ, -R6 ;  /* 0x000000ffff007224 */ /* 0x000fe200078e0a06 */
[----:B------:R-:W-:Y:S01]  /*0b80*/  LEA R6, R6, UR4, 0x6 ;  /* 0x0000000406067c11 */ /* 0x000fe2000f8e30ff */
[----:B------:R-:W-:Y:S01]  /*0b90*/  IMAD R3, R3, R36, RZ ;  /* 0x0000002403037224 */ /* 0x000fe200078e02ff */
[----:B------:R-:W-:Y:S01]  /*0ba0*/  USEL UR4, URZ, 0x4, !UP1 ;  /* 0x00000004ff047887 */ /* 0x000fe2000c800000 */
[----:B------:R-:W-:Y:S01]  /*0bb0*/  IMAD R0, R11, R0, R10 ;  /* 0x000000000b007224 */ /* 0x000fe200078e020a */
[----:B------:R-:W-:Y:S01]  /*0bc0*/  LOP3.LUT R17, R6, R33, RZ, 0xfc, !PT ;  /* 0x0000002106117212 */ /* 0x000fe200078efcff */
[----:B------:R-:W-:Y:S01]  /*0bd0*/  IMAD.HI.U32 R5, R5, R3, R4 ;  /* 0x0000000305057227 */ /* 0x000fe200078e0004 */
[----:B------:R-:W-:Y:S02]  /*0be0*/  SEL R6, RZ, 0x4, P0 ;  /* 0x00000004ff067807 */ /* 0x000fe40000000000 */
[----:B------:R-:W-:Y:S01]  /*0bf0*/  IABS R7, R17 ;  /* 0x0000001100077213 */ /* 0x000fe20000000000 */
[----:B------:R-:W-:Y:S01]  /*0c00*/  IMAD.IADD R3, R8, 0x1, R0 ;  /* 0x0000000108037824 */ /* 0x000fe200078e0200 */
[----:B------:R-:W-:Y:S01]  /*0c10*/  LOP3.LUT R16, R17, 0x2, RZ, 0xfc, !PT ;  /* 0x0000000211107812 */ /* 0x000fe200078efcff */
[----:B------:R-:W-:Y:S01]  /*0c20*/  IMAD.U32 R82, RZ, RZ, UR4 ;  /* 0x00000004ff527e24 */ /* 0x000fe2000f8e00ff */
[----:B------:R-:W-:Y:S01]  /*0c30*/  SEL R6, R6, RZ, P1 ;  /* 0x000000ff06067207 */ /* 0x000fe20000800000 */
[----:B------:R-:W-:Y:S01]  /*0c40*/  IMAD.HI.U32 R0, R5, R7, RZ ;  /* 0x0000000705007227 */ /* 0x000fe200078e00ff */
[----:B------:R-:W-:Y:S01]  /*0c50*/  LOP3.LUT R15, R17, 0x4, RZ, 0xfc, !PT ;  /* 0x00000004110f7812 */ /* 0x000fe200078efcff */
[----:B------:R-:W1:Y:S01]  /*0c60*/  LDCU UR4, c[0x0][0x3a4] ;  /* 0x00007480ff0477ac */ /* 0x000e620008000800 */
[----:B------:R-:W-:Y:S01]  /*0c70*/  IABS R8, R16 ;  /* 0x0000001000087213 */ /* 0x000fe20000000000 */
[----:B------:R-:W-:Y:S01]  /*0c80*/  IMAD R14, R3, 0x40, R34 ;  /* 0x00000040030e7824 */ /* 0x000fe200078e0222 */
[----:B------:R-:W-:Y:S01]  /*0c90*/  ISETP.NE.U32.AND P3, PT, R6, RZ, PT ;  /* 0x000000ff0600720c */ /* 0x000fe20003f65070 */
[----:B------:R-:W-:Y:S01]  /*0ca0*/  IMAD.MOV R0, RZ, RZ, -R0 ;  /* 0x000000ffff007224 */ /* 0x000fe200078e0a00 */
[----:B------:R-:W-:Y:S01]  /*0cb0*/  IABS R10, R15 ;  /* 0x0000000f000a7213 */ /* 0x000fe20000000000 */
[----:B------:R-:W-:Y:S01]  /*0cc0*/  IMAD.HI.U32 R3, R5, R8, RZ ;  /* 0x0000000805037227 */ /* 0x000fe200078e00ff */
[----:B------:R-:W-:-:S02]  /*0cd0*/  IABS R9, R14 ;  /* 0x0000000e00097213 */ /* 0x000fc40000000000 */
[C---:B------:R-:W-:Y:S01]  /*0ce0*/  LOP3.LUT R13, R17.reuse, 0x6, RZ, 0xfc, !PT ;  /* 0x00000006110d7812 */ /* 0x040fe200078efcff */
[----:B------:R-:W-:Y:S01]  /*0cf0*/  IMAD R6, R36, R0, R7 ;  /* 0x0000000024067224 */ /* 0x000fe200078e0207 */
[C---:B------:R-:W-:Y:S01]  /*0d00*/  LOP3.LUT R12, R17.reuse, 0x8, RZ, 0xfc, !PT ;  /* 0x00000008110c7812 */ /* 0x040fe200078efcff */
[----:B------:R-:W-:Y:S01]  /*0d10*/  IMAD.HI.U32 R2, R2, R9, RZ ;  /* 0x0000000902027227 */ /* 0x000fe200078e00ff */
[----:B------:R-:W-:Y:S02]  /*0d20*/  LOP3.LUT R0, R17, 0xe, RZ, 0xfc, !PT ;  /* 0x0000000e11007812 */ /* 0x000fe400078efcff */
[----:B------:R-:W-:Y:S01]  /*0d30*/  ISETP.GT.U32.AND P1, PT, R36, R6, PT ;  /* 0x000000062400720c */ /* 0x000fe20003f24070 */
[----:B------:R-:W-:Y:S01]  /*0d40*/  IMAD.HI.U32 R4, R5, R10, RZ ;  /* 0x0000000a05047227 */ /* 0x000fe200078e00ff */
[----:B------:R-:W-:Y:S02]  /*0d50*/  IABS R20, R13 ;  /* 0x0000000d00147213 */ /* 0x000fe40000000000 */
[----:B------:R-:W-:Y:S01]  /*0d60*/  IABS R21, R12 ;  /* 0x0000000c00157213 */ /* 0x000fe20000000000 */
[----:B------:R-:W-:Y:S01]  /*0d70*/  IMAD.MOV R3, RZ, RZ, -R3 ;  /* 0x000000ffff037224 */ /* 0x000fe200078e0a03 */
[----:B------:R-:W-:Y:S01]  /*0d80*/  IABS R25, R0 ;  /* 0x0000000000197213 */ /* 0x000fe20000000000 */
[----:B------:R-:W-:-:S02]  /*0d90*/  IMAD.MOV R2, RZ, RZ, -R2 ;  /* 0x000000ffff027224 */ /* 0x000fc400078e0a02 */
[----:B------:R-:W-:Y:S02]  /*0da0*/  IMAD.MOV R11, RZ, RZ, -R4 ;  /* 0x000000ffff0b7224 */ /* 0x000fe400078e0a04 */
[----:B------:R-:W-:Y:S01]  /*0db0*/  IMAD R7, R36, R3, R8 ;  /* 0x0000000324077224 */ /* 0x000fe200078e0208 */
[----:B------:R-:W-:Y:S01]  /*0dc0*/  LOP3.LUT R3, R17, 0xa, RZ, 0xfc, !PT ;  /* 0x0000000a11037812 */ /* 0x000fe200078efcff */
[----:B------:R-:W-:Y:S01]  /*0dd0*/  IMAD R4, R23, R2, R9 ;  /* 0x0000000217047224 */ /* 0x000fe200078e0209 */
[----:B------:R-:W-:Y:S01]  /*0de0*/  LOP3.LUT R2, R17, 0xc, RZ, 0xfc, !PT ;  /* 0x0000000c11027812 */ /* 0x000fe200078efcff */
[----:B------:R-:W-:Y:S01]  /*0df0*/  @!P1 IMAD.IADD R6, R6, 0x1, -R36 ;  /* 0x0000000106069824 */ /* 0x000fe200078e0a24 */
[----:B------:R-:W-:Y:S01]  /*0e00*/  IABS R22, R3 ;  /* 0x0000000300167213 */ /* 0x000fe20000000000 */
[C---:B------:R-:W-:Y:S01]  /*0e10*/  IMAD.HI.U32 R9, R5.reuse, R20, RZ ;  /* 0x0000001405097227 */ /* 0x040fe200078e00ff */
[----:B------:R-:W-:Y:S02]  /*0e20*/  IABS R24, R2 ;  /* 0x0000000200187213 */ /* 0x000fe40000000000 */
[C---:B------:R-:W-:Y:S01]  /*0e30*/  ISETP.GT.U32.AND P2, PT, R36.reuse, R7, PT ;  /* 0x000000072400720c */ /* 0x040fe20003f44070 */
[C---:B------:R-:W-:Y:S01]  /*0e40*/  IMAD R8, R36.reuse, R11, R10 ;  /* 0x0000000b24087224 */ /* 0x040fe200078e020a */
[----:B------:R-:W-:Y:S01]  /*0e50*/  ISETP.GT.U32.AND P6, PT, R36, R6, PT ;  /* 0x000000062400720c */ /* 0x000fe20003fc4070 */
[----:B------:R-:W-:Y:S01]  /*0e60*/  IMAD.HI.U32 R10, R5, R21, RZ ;  /* 0x00000015050a7227 */ /* 0x000fe200078e00ff */
[----:B------:R-:W-:-:S02]  /*0e70*/  ISETP.GT.U32.AND P0, PT, R23, R4, PT ;  /* 0x000000041700720c */ /* 0x000fc40003f04070 */
[----:B------:R-:W-:Y:S01]  /*0e80*/  ISETP.GT.U32.AND P4, PT, R36, R8, PT ;  /* 0x000000082400720c */ /* 0x000fe20003f84070 */
[----:B------:R-:W-:-:S04]  /*0e90*/  IMAD.HI.U32 R11, R5, R22, RZ ;  /* 0x00000016050b7227 */ /* 0x000fc800078e00ff */
[----:B------:R-:W-:-:S04]  /*0ea0*/  IMAD.HI.U32 R19, R5, R24, RZ ;  /* 0x0000001805137227 */ /* 0x000fc800078e00ff */
[----:B------:R-:W-:-:S04]  /*0eb0*/  IMAD.HI.U32 R5, R5, R25, RZ ;  /* 0x0000001905057227 */ /* 0x000fc800078e00ff */
[----:B------:R-:W-:Y:S02]  /*0ec0*/  IMAD.MOV R9, RZ, RZ, -R9 ;  /* 0x000000ffff097224 */ /* 0x000fe400078e0a09 */
[----:B------:R-:W-:Y:S02]  /*0ed0*/  IMAD.MOV R26, RZ, RZ, -R5 ;  /* 0x000000ffff1a7224 */ /* 0x000fe400078e0a05 */
[C---:B------:R-:W-:Y:S02]  /*0ee0*/  IMAD R5, R36.reuse, R9, R20 ;  /* 0x0000000924057224 */ /* 0x040fe400078e0214 */
[----:B------:R-:W-:Y:S02]  /*0ef0*/  @!P2 IMAD.IADD R7, R7, 0x1, -R36 ;  /* 0x000000010707a824 */ /* 0x000fe400078e0a24 */
[----:B------:R-:W-:Y:S01]  /*0f00*/  IMAD.MOV R10, RZ, RZ, -R10 ;  /* 0x000000ffff0a7224 */ /* 0x000fe200078e0a0a */
[----:B------:R-:W-:Y:S01]  /*0f10*/  ISETP.GT.U32.AND P5, PT, R36, R5, PT ;  /* 0x000000052400720c */ /* 0x000fe20003fa4070 */
[----:B------:R-:W-:Y:S01]  /*0f20*/  @!P6 IMAD.IADD R6, R6, 0x1, -R36 ;  /* 0x000000010606e824 */ /* 0x000fe200078e0a24 */
[----:B------:R-:W-:Y:S01]  /*0f30*/  ISETP.GT.U32.AND P6, PT, R36, R7, PT ;  /* 0x000000072400720c */ /* 0x000fe20003fc4070 */
[----:B------:R-:W-:-:S02]  /*0f40*/  @!P0 IMAD.IADD R4, R4, 0x1, -R23 ;  /* 0x0000000104048824 */ /* 0x000fc400078e0a17 */
[----:B------:R-:W-:Y:S02]  /*0f50*/  IMAD.MOV R11, RZ, RZ, -R11 ;  /* 0x000000ffff0b7224 */ /* 0x000fe400078e0a0b */
[C---:B------:R-:W-:Y:S01]  /*0f60*/  IMAD R9, R36.reuse, R10, R21 ;  /* 0x0000000a24097224 */ /* 0x040fe200078e0215 */
[----:B------:R-:W-:Y:S01]  /*0f70*/  ISETP.GT.U32.AND P0, PT, R23, R4, PT ;  /* 0x000000041700720c */ /* 0x000fe20003f04070 */
[C---:B------:R-:W-:Y:S02]  /*0f80*/  IMAD R11, R36.reuse, R11, R22 ;  /* 0x0000000b240b7224 */ /* 0x040fe400078e0216 */
[----:B------:R-:W-:Y:S01]  /*0f90*/  IMAD.MOV R19, RZ, RZ, -R19 ;  /* 0x000000ffff137224 */ /* 0x000fe200078e0a13 */
[C---:B------:R-:W-:Y:S01]  /*0fa0*/  ISETP.GT.U32.AND P1, PT, R36.reuse, R9, PT ;  /* 0x000000092400720c */ /* 0x040fe20003f24070 */
[--C-:B------:R-:W-:Y:S01]  /*0fb0*/  @!P5 IMAD.IADD R5, R5, 0x1, -R36.reuse ;  /* 0x000000010505d824 */ /* 0x100fe200078e0a24 */
[----:B------:R-:W-:Y:S01]  /*0fc0*/  ISETP.GT.U32.AND P2, PT, R36, R11, PT ;  /* 0x0000000b2400720c */ /* 0x000fe20003f44070 */
[----:B------:R-:W-:-:S02]  /*0fd0*/  @!P6 IMAD.IADD R7, R7, 0x1, -R36 ;  /* 0x000000010707e824 */ /* 0x000fc400078e0a24 */
[C---:B------:R-:W-:Y:S01]  /*0fe0*/  IMAD R21, R36.reuse, R26, R25 ;  /* 0x0000001a24157224 */ /* 0x040fe200078e0219 */
[C---:B------:R-:W-:Y:S01]  /*0ff0*/  ISETP.GT.U32.AND P6, PT, R36.reuse, R5, PT ;  /* 0x000000052400720c */ /* 0x040fe20003fc4070 */
[----:B------:R-:W-:Y:S01]  /*1000*/  IMAD R19, R36, R19, R24 ;  /* 0x0000001324137224 */ /* 0x000fe200078e0218 */
[C---:B------:R-:W-:Y:S01]  /*1010*/  LOP3.LUT R25, R33.reuse, 0x20, RZ, 0xfc, !PT ;  /* 0x0000002021197812 */ /* 0x040fe200078efcff */
[----:B------:R-:W-:Y:S01]  /*1020*/  @!P0 IMAD.IADD R4, R4, 0x1, -R23 ;  /* 0x0000000104048824 */ /* 0x000fe200078e0a17 */
[----:B------:R-:W-:Y:S01]  /*1030*/  ISETP.GE.AND P0, PT, R33, UR32, PT ;  /* 0x0000002021007c0c */ /* 0x000fe2000bf06270 */
[--C-:B------:R-:W-:Y:S01]  /*1040*/  @!P4 IMAD.IADD R8, R8, 0x1, -R36.reuse ;  /* 0x000000010808c824 */ /* 0x100fe200078e0a24 */
[C---:B------:R-:W-:Y:S01]  /*1050*/  ISETP.GT.U32.AND P4, PT, R36.reuse, R19, PT ;  /* 0x000000132400720c */ /* 0x040fe20003f84070 */
[--C-:B------:R-:W-:Y:S01]  /*1060*/  @!P1 IMAD.IADD R9, R9, 0x1, -R36.reuse ;  /* 0x0000000109099824 */ /* 0x100fe200078e0a24 */
[C---:B------:R-:W-:Y:S01]  /*1070*/  ISETP.GT.U32.AND P1, PT, R36.reuse, R21, PT ;  /* 0x000000152400720c */ /* 0x040fe20003f24070 */
[--C-:B------:R-:W-:Y:S01]  /*1080*/  @!P2 IMAD.IADD R11, R11, 0x1, -R36.reuse ;  /* 0x000000010b0ba824 */ /* 0x100fe200078e0a24 */
[----:B------:R-:W-:Y:S01]  /*1090*/  ISETP.GT.U32.AND P5, PT, R36, R8, PT ;  /* 0x000000082400720c */ /* 0x000fe20003fa4070 */
[----:B------:R-:W-:Y:S01]  /*10a0*/  IMAD R26, R130, 0x2, R27 ;  /* 0x00000002821a7824 */ /* 0x000fe200078e021b */
[----:B------:R-:W-:Y:S01]  /*10b0*/  SEL R23, R82, RZ, !P0 ;  /* 0x000000ff52177207 */ /* 0x000fe20004000000 */
[----:B------:R-:W-:Y:S01]  /*10c0*/  @!P6 IMAD.IADD R5, R5, 0x1, -R36 ;  /* 0x000000010505e824 */ /* 0x000fe200078e0a24 */
[----:B------:R-:W-:Y:S01]  /*10d0*/  ISETP.GE.AND P2, PT, R28, UR32, PT ;  /* 0x000000201c007c0c */ /* 0x000fe2000bf46270 */
[----:B------:R-:W-:Y:S01]  /*10e0*/  IMAD R24, R130, 0x2, R26 ;  /* 0x0000000282187824 */ /* 0x000fe200078e021a */
[----:B------:R-:W-:-:S02]  /*10f0*/  ISETP.NE.U32.AND P6, PT, R23, RZ, PT ;  /* 0x000000ff1700720c */ /* 0x000fc40003fc5070 */
[----:B------:R-:W-:Y:S01]  /*1100*/  SEL R23, R82, RZ, !P2 ;  /* 0x000000ff52177207 */ /* 0x000fe20005000000 */
[--C-:B------:R-:W-:Y:S01]  /*1110*/  @!P4 IMAD.IADD R19, R19, 0x1, -R36.reuse ;  /* 0x000000011313c824 */ /* 0x100fe200078e0a24 */
[----:B------:R-:W-:Y:S01]  /*1120*/  ISETP.GE.AND P2, PT, R17, RZ, PT ;  /* 0x000000ff1100720c */ /* 0x000fe20003f46270 */
[--C-:B------:R-:W-:Y:S01]  /*1130*/  @!P1 IMAD.IADD R21, R21, 0x1, -R36.reuse ;  /* 0x0000000115159824 */ /* 0x100fe200078e0a24 */
[----:B------:R-:W-:Y:S01]  /*1140*/  ISETP.GT.U32.AND P4, PT, R36, R11, PT ;  /* 0x0000000b2400720c */ /* 0x000fe20003f84070 */
[----:B------:R-:W-:Y:S01]  /*1150*/  @!P5 IMAD.IADD R8, R8, 0x1, -R36 ;  /* 0x000000010808d824 */ /* 0x000fe200078e0a24 */
[----:B------:R-:W-:Y:S01]  /*1160*/  ISETP.GT.U32.AND P5, PT, R36, R9, PT ;  /* 0x000000092400720c */ /* 0x000fe20003fa4070 */
[----:B------:R-:W-:Y:S01]  /*1170*/  IMAD R22, R130, 0x4, R24 ;  /* 0x0000000482167824 */ /* 0x000fe200078e0218 */
[C---:B------:R-:W-:Y:S02]  /*1180*/  ISETP.GT.U32.AND P0, PT, R36.reuse, R21, PT ;  /* 0x000000152400720c */ /* 0x040fe40003f04070 */
[----:B------:R-:W-:Y:S01]  /*1190*/  ISETP.GT.U32.AND P1, PT, R36, R19, PT ;  /* 0x000000132400720c */ /* 0x000fe20003f24070 */
[----:B------:R-:W-:-:S04]  /*11a0*/  IMAD R20, R130, 0x2, R22 ;  /* 0x0000000282147824 */ /* 0x000fc800078e0216 */
[----:B------:R-:W-:Y:S01]  /*11b0*/  @!P2 IMAD.MOV R6, RZ, RZ, -R6 ;  /* 0x000000ffff06a224 */ /* 0x000fe200078e0a06 */
[----:B------:R-:W-:Y:S01]  /*11c0*/  ISETP.GE.AND P2, PT, R15, RZ, PT ;  /* 0x000000ff0f00720c */ /* 0x000fe20003f46270 */
[----:B------:R-:W-:Y:S02]  /*11d0*/  IMAD R10, R130, 0x2, R20 ;  /* 0x00000002820a7824 */ /* 0x000fe400078e0214 */
[--C-:B------:R-:W-:Y:S01]  /*11e0*/  @!P5 IMAD.IADD R9, R9, 0x1, -R36.reuse ;  /* 0x000000010909d824 */ /* 0x100fe200078e0a24 */
[----:B------:R-:W-:Y:S01]  /*11f0*/  ISETP.GE.AND P5, PT, R25, UR32, PT ;  /* 0x0000002019007c0c */ /* 0x000fe2000bfa6270 */
[--C-:B------:R-:W-:Y:S01]  /*1200*/  @!P0 IMAD.IADD R21, R21, 0x1, -R36.reuse ;  /* 0x0000000115158824 */ /* 0x100fe200078e0a24 */
[----:B------:R-:W-:Y:S01]  /*1210*/  ISETP.GE.AND P0, PT, R16, RZ, PT ;  /* 0x000000ff1000720c */ /* 0x000fe20003f06270 */
[----:B------:R-:W-:Y:S01]  /*1220*/  @!P1 IMAD.IADD R19, R19, 0x1, -R36 ;  /* 0x0000000113139824 */ /* 0x000fe200078e0a24 */
[----:B------:R-:W-:Y:S01]  /*1230*/  ISETP.NE.U32.AND P1, PT, R23, RZ, PT ;  /* 0x000000ff1700720c */ /* 0x000fe20003f25070 */
[----:B------:R-:W-:Y:S01]  /*1240*/  IMAD R37, R130, 0x2, R10 ;  /* 0x0000000282257824 */ /* 0x000fe200078e020a */
[----:B------:R-:W-:Y:S01]  /*1250*/  SEL R23, R82, RZ, !P5 ;  /* 0x000000ff52177207 */ /* 0x000fe20006800000 */
[----:B------:R-:W-:Y:S01]  /*1260*/  @!P4 IMAD.IADD R11, R11, 0x1, -R36 ;  /* 0x000000010b0bc824 */ /* 0x000fe200078e0a24 */
[----:B------:R-:W-:Y:S01]  /*1270*/  ISETP.GE.AND P5, PT, R13, RZ, PT ;  /* 0x000000ff0d00720c */ /* 0x000fe20003fa6270 */
[----:B------:R-:W-:Y:S01]  /*1280*/  @!P2 IMAD.MOV R8, RZ, RZ, -R8 ;  /* 0x000000ffff08a224 */ /* 0x000fe200078e0a08 */
[----:B------:R-:W-:Y:S01]  /*1290*/  ISETP.GE.AND P2, PT, R3, RZ, PT ;  /* 0x000000ff0300720c */ /* 0x000fe20003f46270 */
[----:B------:R-:W-:Y:S01]  /*12a0*/  IMAD R39, R130, 0x2, R37 ;  /* 0x0000000282277824 */ /* 0x000fe200078e0225 */
[----:B------:R-:W-:Y:S01]  /*12b0*/  ISETP.GE.AND P4, PT, R14, RZ, PT ;  /* 0x000000ff0e00720c */ /* 0x000fe20003f86270 */
[----:B------:R-:W-:-:S02]  /*12c0*/  IMAD.MOV.U32 R36, RZ, RZ, R4 ;  /* 0x000000ffff247224 */ /* 0x000fc400078e0004 */
[----:B------:R-:W-:Y:S01]  /*12d0*/  @!P0 IMAD.MOV R7, RZ, RZ, -R7 ;  /* 0x000000ffff078224 */ /* 0x000fe200078e0a07 */
[----:B------:R-:W-:Y:S01]  /*12e0*/  ISETP.GE.AND P0, PT, R12, RZ, PT ;  /* 0x000000ff0c00720c */ /* 0x000fe20003f06270 */
[----:B------:R-:W-:Y:S01]  /*12f0*/  IMAD.MOV.U32 R4, RZ, RZ, R5 ;  /* 0x000000ffff047224 */ /* 0x000fe200078e0005 */
[----:B------:R-:W-:Y:S01]  /*1300*/  LOP3.LUT R5, RZ, R53, RZ, 0x33, !PT ;  /* 0x00000035ff057212 */ /* 0x000fe200078e33ff */
[----:B------:R-:W-:Y:S02]  /*1310*/  IMAD R41, R130, 0x2, R39 ;  /* 0x0000000282297824 */ /* 0x000fe400078e0227 */
[----:B------:R-:W-:Y:S01]  /*1320*/  @!P5 IMAD.MOV R4, RZ, RZ, -R4 ;  /* 0x000000ffff04d224 */ /* 0x000fe200078e0a04 */
[----:B------:R-:W-:Y:S01]  /*1330*/  ISETP.GE.AND P5, PT, R0, RZ, PT ;  /* 0x000000ff0000720c */ /* 0x000fe20003fa6270 */
[----:B------:R-:W-:Y:S02]  /*1340*/  IMAD R43, R130, 0x2, R41 ;  /* 0x00000002822b7824 */ /* 0x000fe400078e0229 */
[----:B------:R-:W-:Y:S01]  /*1350*/  @!P2 IMAD.MOV R11, RZ, RZ, -R11 ;  /* 0x000000ffff0ba224 */ /* 0x000fe200078e0a0b */
[----:B------:R-:W-:Y:S01]  /*1360*/  ISETP.NE.AND P2, PT, R52, RZ, PT ;  /* 0x000000ff3400720c */ /* 0x000fe20003f45270 */
[----:B------:R-:W-:-:S02]  /*1370*/  IMAD R45, R130, 0x4, R43 ;  /* 0x00000004822d7824 */ /* 0x000fc400078e022b */
[----:B------:R-:W-:Y:S01]  /*1380*/  @!P0 IMAD.MOV R9, RZ, RZ, -R9 ;  /* 0x000000ffff098224 */ /* 0x000fe200078e0a09 */
[----:B------:R-:W-:Y:S01]  /*1390*/  ISETP.GE.AND P0, PT, R2, RZ, PT ;  /* 0x000000ff0200720c */ /* 0x000fe20003f06270 */
[C---:B------:R-:W-:Y:S02]  /*13a0*/  IMAD R47, R130.reuse, 0x2, R45 ;  /* 0x00000002822f7824 */ /* 0x040fe400078e022d */
[----:B------:R-:W-:Y:S01]  /*13b0*/  @!P4 IMAD.MOV R36, RZ, RZ, -R36 ;  /* 0x000000ffff24c224 */ /* 0x000fe200078e0a24 */
[----:B------:R-:W-:Y:S01]  /*13c0*/  ISETP.NE.U32.AND P4, PT, R23, RZ, PT ;  /* 0x000000ff1700720c */ /* 0x000fe20003f85070 */
[----:B------:R-:W-:Y:S01]  /*13d0*/  IMAD R49, R130, 0x2, R47 ;  /* 0x0000000282317824 */ /* 0x000fe200078e022f */
[----:B------:R-:W-:Y:S01]  /*13e0*/  LEA.HI R23, R18, 0xe, RZ, 0x1a ;  /* 0x0000000e12177811 */ /* 0x000fe200078fd0ff */
[----:B------:R-:W-:Y:S01]  /*13f0*/  @!P5 IMAD.MOV R21, RZ, RZ, -R21 ;  /* 0x000000ffff15d224 */ /* 0x000fe200078e0a15 */
[----:B------:R-:W-:Y:S01]  /*1400*/  ISETP.NE.AND P5, PT, R53, RZ, PT ;  /* 0x000000ff3500720c */ /* 0x000fe20003fa5270 */
[----:B------:R-:W-:Y:S01]  /*1410*/  IMAD R51, R130, 0x2, R49 ;  /* 0x0000000282337824 */ /* 0x000fe200078e0231 */
[----:B------:R-:W-:-:S02]  /*1420*/  @!P2 LOP3.LUT R36, RZ, R52, RZ, 0x33, !PT ;  /* 0x00000034ff24a212 */ /* 0x000fc400078e33ff */
[C---:B------:R-:W-:Y:S01]  /*1430*/  SEL R50, R5.reuse, R9, !P5 ;  /* 0x0000000905327207 */ /* 0x040fe20006800000 */
[----:B------:R-:W-:Y:S01]  /*1440*/  IMAD R55, R130, 0x2, R51 ;  /* 0x0000000282377824 */ /* 0x000fe200078e0233 */
[C---:B------:R-:W-:Y:S01]  /*1450*/  SEL R40, R5.reuse, R6, !P5 ;  /* 0x0000000605287207 */ /* 0x040fe20006800000 */
[----:B-1----:R-:W-:Y:S01]  /*1460*/  IMAD R9, R36, UR4, RZ ;  /* 0x0000000424097c24 */ /* 0x002fe2000f8e02ff */
[C---:B------:R-:W-:Y:S01]  /*1470*/  SEL R44, R5.reuse, R7, !P5 ;  /* 0x00000007052c7207 */ /* 0x040fe20006800000 */
[----:B------:R-:W-:Y:S01]  /*1480*/  @!P0 IMAD.MOV R19, RZ, RZ, -R19 ;  /* 0x000000ffff138224 */ /* 0x000fe200078e0a13 */
[----:B------:R-:W-:Y:S01]  /*1490*/  SEL R46, R5, R8, !P5 ;  /* 0x00000008052e7207 */ /* 0x000fe20006800000 */
[C---:B------:R-:W-:Y:S01]  /*14a0*/  IMAD R57, R130.reuse, 0x2, R55 ;  /* 0x0000000282397824 */ /* 0x040fe200078e0237 */
[----:B------:R-:W-:Y:S01]  /*14b0*/  LEA R140, P0, R9, UR12, 0x2 ;  /* 0x0000000c098c7c11 */ /* 0x000fe2000f8010ff */
[----:B------:R-:W-:Y:S01]  /*14c0*/  IMAD R8, R23, R130, RZ ;  /* 0x0000008217087224 */ /* 0x000fe200078e02ff */
[----:B------:R-:W-:Y:S01]  /*14d0*/  SEL R48, R5, R4, !P5 ;  /* 0x0000000405307207 */ /* 0x000fe20006800000 */
[----:B------:R-:W-:Y:S01]  /*14e0*/  IMAD R59, R130, 0x2, R57 ;  /* 0x00000002823b7824 */ /* 0x000fe200078e0239 */
[----:B------:R-:W-:Y:S01]  /*14f0*/  LEA.HI.X.SX32 R38, R9, UR13, 0x2, P0 ;  /* 0x0000000d09267c11 */ /* 0x000fe200080f16ff */
[----:B------:R-:W-:Y:S01]  /*1500*/  IMAD R4, R34, R131, RZ ;  /* 0x0000008322047224 */ /* 0x000fe200078e02ff */
[-C--:B------:R-:W-:Y:S01]  /*1510*/  LEA R96, P2, R37, R140.reuse, 0x2 ;  /* 0x0000008c25607211 */ /* 0x080fe200078410ff */
[----:B------:R-:W-:Y:S01]  /*1520*/  IMAD R61, R130, 0x4, R59 ;  /* 0x00000004823d7824 */ /* 0x000fe200078e023b */
[----:B------:R-:W-:-:S02]  /*1530*/  LEA R90, P0, R39, R140, 0x2 ;  /* 0x0000008c275a7211 */ /* 0x000fc400078010ff */
[----:B------:R-:W-:Y:S01]  /*1540*/  LEA.HI.X.SX32 R97, R37, R38, 0x2, P2 ;  /* 0x0000002625617211 */ /* 0x000fe200010f16ff */
[----:B------:R-:W-:Y:S01]  /*1550*/  IMAD R63, R130, 0x2, R61 ;  /* 0x00000002823f7824 */ /* 0x000fe200078e023d */
[----:B------:R-:W-:Y:S01]  /*1560*/  LEA R128, P2, R43, R140, 0x2 ;  /* 0x0000008c2b807211 */ /* 0x000fe200078410ff */
[----:B------:R-:W-:Y:S01]  /*1570*/  IMAD R37, R40, UR10, RZ ;  /* 0x0000000a28257c24 */ /* 0x000fe2000f8e02ff */
[----:B------:R-:W-:Y:S01]  /*1580*/  LEA.HI.X.SX32 R91, R39, R38, 0x2, P0 ;  /* 0x00000026275b7211 */ /* 0x000fe200000f16ff */
[----:B------:R-:W-:Y:S01]  /*1590*/  IMAD R65, R130, 0x2, R63 ;  /* 0x0000000282417824 */ /* 0x000fe200078e023f */
[----:B------:R-:W-:Y:S01]  /*15a0*/  LEA R154, P0, R45, R140, 0x2 ;  /* 0x0000008c2d9a7211 */ /* 0x000fe200078010ff */
[----:B------:R-:W-:Y:S01]  /*15b0*/  IMAD R39, R44, UR10, RZ ;  /* 0x0000000a2c277c24 */ /* 0x000fe2000f8e02ff */
[----:B------:R-:W-:Y:S01]  /*15c0*/  LEA.HI.X.SX32 R129, R43, R38, 0x2, P2 ;  /* 0x000000262b817211 */ /* 0x000fe200010f16ff */
[----:B------:R-:W-:Y:S01]  /*15d0*/  IMAD R67, R130, 0x2, R65 ;  /* 0x0000000282437824 */ /* 0x000fe200078e0241 */
[----:B------:R-:W-:-:S02]  /*15e0*/  SEL R54, R5, R11, !P5 ;  /* 0x0000000b05367207 */ /* 0x000fc40006800000 */
[C---:B------:R-:W-:Y:S01]  /*15f0*/  SEL R56, R5.reuse, R19, !P5 ;  /* 0x0000001305387207 */ /* 0x040fe20006800000 */
[C---:B------:R-:W-:Y:S01]  /*1600*/  IMAD R69, R130.reuse, 0x2, R67 ;  /* 0x0000000282457824 */ /* 0x040fe200078e0243 */
[----:B------:R-:W-:Y:S02]  /*1610*/  SEL R53, R5, R21, !P5 ;  /* 0x0000001505357207 */ /* 0x000fe40006800000 */
[-C--:B------:R-:W-:Y:S01]  /*1620*/  LEA R162, P2, R49, R140.reuse, 0x2 ;  /* 0x0000008c31a27211 */ /* 0x080fe200078410ff */
[C---:B------:R-:W-:Y:S01]  /*1630*/  IMAD R71, R130.reuse, 0x2, R69 ;  /* 0x0000000282477824 */ /* 0x040fe200078e0245 */
[----:B------:R-:W-:Y:S02]  /*1640*/  LEA R88, P5, R41, R140, 0x2 ;  /* 0x0000008c29587211 */ /* 0x000fe400078a10ff */
[----:B------:R-:W-:Y:S01]  /*1650*/  LEA.HI.X.SX32 R155, R45, R38, 0x2, P0 ;  /* 0x000000262d9b7211 */ /* 0x000fe200000f16ff */
[----:B------:R-:W-:Y:S01]  /*1660*/  IMAD R36, R130, 0x2, R71 ;  /* 0x0000000282247824 */ /* 0x000fe200078e0247 */
[----:B------:R-:W-:-:S02]  /*1670*/  LEA R124, P0, R51, R140, 0x2 ;  /* 0x0000008c337c7211 */ /* 0x000fc400078010ff */
[-C--:B------:R-:W-:Y:S02]  /*1680*/  LEA.HI.X.SX32 R163, R49, R38.reuse, 0x2, P2 ;  /* 0x0000002631a37211 */ /* 0x080fe400010f16ff */
[----:B------:R-:W-:Y:S01]  /*1690*/  LEA.HI.X.SX32 R89, R41, R38, 0x2, P5 ;  /* 0x0000002629597211 */ /* 0x000fe200028f16ff */
[----:B------:R-:W-:Y:S01]  /*16a0*/  IMAD R41, R46, UR10, RZ ;  /* 0x0000000a2e297c24 */ /* 0x000fe2000f8e02ff */
[-C--:B------:R-:W-:Y:S02]  /*16b0*/  LEA R116, P2, R57, R140.reuse, 0x2 ;  /* 0x0000008c39747211 */ /* 0x080fe400078410ff */
[----:B------:R-:W-:Y:S02]  /*16c0*/  LEA R156, P5, R47, R140, 0x2 ;  /* 0x0000008c2f9c7211 */ /* 0x000fe400078a10ff */
[----:B------:R-:W-:Y:S02]  /*16d0*/  LEA.HI.X.SX32 R125, R51, R38, 0x2, P0 ;  /* 0x00000026337d7211 */ /* 0x000fe400000f16ff */
[----:B------:R-:W-:-:S02]  /*16e0*/  LEA R110, P0, R59, R140, 0x2 ;  /* 0x0000008c3b6e7211 */ /* 0x000fc400078010ff */
[-C--:B------:R-:W-:Y:S02]  /*16f0*/  LEA.HI.X.SX32 R117, R57, R38.reuse, 0x2, P2 ;  /* 0x0000002639757211 */ /* 0x080fe400010f16ff */
[----:B------:R-:W-:Y:S02]  /*1700*/  LEA.HI.X.SX32 R157, R47, R38, 0x2, P5 ;  /* 0x000000262f9d7211 */ /* 0x000fe400028f16ff */
        /* <DEDUP_REMOVED lines=23> */
[----:B------:R-:W-:Y:S02]  /*1880*/  LEA.HI R21, R18, 0x1e, RZ, 0x1a ;  /* 0x0000001e12157811 */ /* 0x000fe400078fd0ff */
[----:B------:R-:W-:Y:S01]  /*1890*/  LEA.HI.X.SX32 R133, R36, R38, 0x2, P5 ;  /* 0x0000002624857211 */ /* 0x000fe200028f16ff */
[----:B------:R-:W-:Y:S01]  /*18a0*/  IMAD.SHL.U32 R36, R18, 0x40, RZ ;  /* 0x0000004012247824 */ /* 0x000fe200078e00ff */
[----:B------:R-:W-:Y:S01]  /*18b0*/  LEA R114, P2, R24, R140, 0x2 ;  /* 0x0000008c18727211 */ /* 0x000fe200078410ff */
[----:B------:R-:W-:Y:S01]  /*18c0*/  IMAD R7, R21, R130, RZ ;  /* 0x0000008215077224 */ /* 0x000fe200078e02ff */
[----:B------:R-:W-:Y:S02]  /*18d0*/  LEA R158, P5, R30, R140, 0x2 ;  /* 0x0000008c1e9e7211 */ /* 0x000fe400078a10ff */
[----:B------:R-:W-:-:S02]  /*18e0*/  LEA.HI.X.SX32 R123, R27, R38, 0x2, P0 ;  /* 0x000000261b7b7211 */ /* 0x000fc400000f16ff */
[----:B------:R-:W-:Y:S02]  /*18f0*/  LEA.HI R19, R18, 0x2e, RZ, 0x1a ;  /* 0x0000002e12137811 */ /* 0x000fe400078fd0ff */
[----:B------:R-:W-:Y:S02]  /*1900*/  LEA R112, P0, R8, R140, 0x2 ;  /* 0x0000008c08707211 */ /* 0x000fe400078010ff */
[----:B------:R-:W-:Y:S01]  /*1910*/  LEA.HI.X.SX32 R115, R24, R38, 0x2, P2 ;  /* 0x0000002618737211 */ /* 0x000fe200010f16ff */
[----:B------:R-:W-:Y:S01]  /*1920*/  IMAD R6, R19, R130, RZ ;  /* 0x0000008213067224 */ /* 0x000fe200078e02ff */
[----:B------:R-:W-:Y:S02]  /*1930*/  LEA.HI R11, R18, 0x3e, RZ, 0x1a ;  /* 0x0000003e120b7811 */ /* 0x000fe400078fd0ff */
[----:B------:R-:W-:Y:S02]  /*1940*/  LEA.HI.X.SX32 R159, R30, R38, 0x2, P5 ;  /* 0x000000261e9f7211 */ /* 0x000fe400028f16ff */
[----:B------:R-:W-:Y:S01]  /*1950*/  LEA R104, P2, R20, R140, 0x2 ;  /* 0x0000008c14687211 */ /* 0x000fe200078410ff */
[----:B------:R-:W-:Y:S01]  /*1960*/  IMAD R5, R11, R130, RZ ;  /* 0x000000820b057224 */ /* 0x000fe200078e02ff */
[----:B------:R-:W-:-:S02]  /*1970*/  LEA R120, P5, R26, R140, 0x2 ;  /* 0x0000008c1a787211 */ /* 0x000fc400078a10ff */
[----:B------:R-:W-:Y:S02]  /*1980*/  LEA.HI.X.SX32 R113, R8, R38, 0x2, P0 ;  /* 0x0000002608717211 */ /* 0x000fe400000f16ff */
[----:B------:R-:W-:Y:S02]  /*1990*/  LEA R98, P0, R10, R140, 0x2 ;  /* 0x0000008c0a627211 */ /* 0x000fe400078010ff */
[-C--:B------:R-:W-:Y:S02]  /*19a0*/  LEA.HI.X.SX32 R105, R20, R38.reuse, 0x2, P2 ;  /* 0x0000002614697211 */ /* 0x080fe400010f16ff */
[----:B------:R-:W-:Y:S02]  /*19b0*/  LEA.HI.X.SX32 R121, R26, R38, 0x2, P5 ;  /* 0x000000261a797211 */ /* 0x000fe400028f16ff */
[-C--:B------:R-:W-:Y:S02]  /*19c0*/  LEA R126, P2, R7, R140.reuse, 0x2 ;  /* 0x0000008c077e7211 */ /* 0x080fe400078410ff */
[----:B------:R-:W-:-:S02]  /*19d0*/  LEA R106, P5, R22, R140, 0x2 ;  /* 0x0000008c166a7211 */ /* 0x000fc400078a10ff */
[----:B------:R-:W-:Y:S02]  /*19e0*/  LEA.HI.X.SX32 R99, R10, R38, 0x2, P0 ;  /* 0x000000260a637211 */ /* 0x000fe400000f16ff */
[----:B------:R-:W-:Y:S02]  /*19f0*/  LEA R108, P0, R6, R140, 0x2 ;  /* 0x0000008c066c7211 */ /* 0x000fe400078010ff */
[-C--:B------:R-:W-:Y:S02]  /*1a00*/  LEA.HI.X.SX32 R127, R7, R38.reuse, 0x2, P2 ;  /* 0x00000026077f7211 */ /* 0x080fe400010f16ff */
[----:B------:R-:W-:Y:S02]  /*1a10*/  LEA.HI.X.SX32 R107, R22, R38, 0x2, P5 ;  /* 0x00000026166b7211 */ /* 0x000fe400028f16ff */
[----:B------:R-:W-:Y:S02]  /*1a20*/  LEA R140, P2, R5, R140, 0x2 ;  /* 0x0000008c058c7211 */ /* 0x000fe400078410ff */
[----:B------:R-:W-:-:S02]  /*1a30*/  LEA R148, P5, R4, UR14, 0x2 ;  /* 0x0000000e04947c11 */ /* 0x000fc4000f8a10ff */
[-C--:B------:R-:W-:Y:S02]  /*1a40*/  LEA.HI.X.SX32 R109, R6, R38.reuse, 0x2, P0 ;  /* 0x00000026066d7211 */ /* 0x080fe400000f16ff */
[----:B------:R-:W-:Y:S02]  /*1a50*/  LEA.HI.X.SX32 R141, R5, R38, 0x2, P2 ;  /* 0x00000026058d7211 */ /* 0x000fe400010f16ff */
[----:B------:R-:W-:Y:S02]  /*1a60*/  LOP3.LUT P0, RZ, R18, 0x7f, RZ, 0xc0, !PT ;  /* 0x0000007f12ff7812 */ /* 0x000fe4000780c0ff */
[----:B------:R-:W-:Y:S02]  /*1a70*/  LEA R150, P2, R37, R148, 0x2 ;  /* 0x0000009425967211 */ /* 0x000fe400078410ff */
[----:B------:R-:W-:Y:S02]  /*1a80*/  LOP3.LUT R36, R73, 0x800, R36, 0xf8, !PT ;  /* 0x0000080049247812 */ /* 0x000fe400078ef824 */
[----:B------:R-:W-:Y:S01]  /*1a90*/  LEA.HI.X.SX32 R42, R4, UR15, 0x2, P5 ;  /* 0x0000000f042a7c11 */ /* 0x000fe2000a8f16ff */
[----:B------:R-:W-:Y:S08]  /*1aa0*/  BRA.U UP0, `(.L_x_5) ;  /* 0x0000000100187547 */ /* 0x000ff0000b800000 */
[----:B------:R-:W-:Y:S01]  /*1ab0*/  ELECT P5, URZ, PT ;  /* 0x0000000000ff782f */ /* 0x000fe200038a0000 */
[----:B------:R-:W-:Y:S01]  /*1ac0*/  IMAD.MOV.U32 R38, RZ, RZ, 0x1 ;  /* 0x00000001ff267424 */ /* 0x000fe200078e00ff */
[----:B------:R-:W-:Y:S01]  /*1ad0*/  UMOV UR4, 0x40 ;  /* 0x0000004000047882 */ /* 0x000fe20000000000 */
[----:B------:R-:W-:Y:S01]  /*1ae0*/  UVIRTCOUNT.DEALLOC.SMPOOL 0x80 ;  /* 0x000000800000784c */ /* 0x000fe20000000000 */
[----:B------:R-:W-:-:S09]  /*1af0*/  ULEA UR4, UR5, UR4, 0x18 ;  /* 0x0000000405047291 */ /* 0x000fd2000f8ec0ff */
[----:B------:R1:W-:Y:S03]  /*1b00*/  @P5 STS.U8 [UR4], R38 ;  /* 0x00000026ff005988 */ /* 0x0003e60008000004 */
.L_x_5:
[----:B------:R-:W-:Y:S01]  /*1b10*/  USHF.L.U32 UR4, UR7, 0x15, URZ ;  /* 0x0000001507047899 */ /* 0x000fe200080006ff */
[----:B------:R-:W-:Y:S01]  /*1b20*/  IMAD R43, R48, UR10, RZ ;  /* 0x0000000a302b7c24 */ /* 0x000fe2000f8e02ff */
[----:B------:R-:W-:Y:S01]  /*1b30*/  VOTEU.ALL UP1, P0 ;  /* 0x0000000000ff7886 */ /* 0x000fe20000020000 */
[----:B------:R-:W-:Y:S01]  /*1b40*/  LEA R134, P5, R39, R148, 0x2 ;  /* 0x0000009427867211 */ /* 0x000fe200078a10ff */
[----:B------:R-:W-:Y:S01]  /*1b50*/  ULOP3.LUT UR4, UR4, 0x600000, URZ, 0xc0, !UPT ;  /* 0x0060000004047892 */ /* 0x000fe2000f8ec0ff */
[----:B------:R-:W-:Y:S01]  /*1b60*/  IMAD R45, R50, UR10, RZ ;  /* 0x0000000a322d7c24 */ /* 0x000fe2000f8e02ff */
[----:B------:R-:W-:Y:S01]  /*1b70*/  LEA.HI.X.SX32 R151, R37, R42, 0x2, P2 ;  /* 0x0000002a25977211 */ /* 0x000fe200010f16ff */
[----:B------:R-:W-:Y:S01]  /*1b80*/  IMAD R47, R54, UR10, RZ ;  /* 0x0000000a362f7c24 */ /* 0x000fe2000f8e02ff */
[----:B------:R-:W-:Y:S02]  /*1b90*/  UIADD3 UR23, UPT, UPT, UR22, UR4, URZ ;  /* 0x0000000416177290 */ /* 0x000fe4000fffe0ff */
[----:B------:R-:W-:-:S04]  /*1ba0*/  @!UP1 UIADD3 UR12, UPT, UPT, -UR6, 0x100000, URZ ;  /* 0x00100000060c9890 */ /* 0x000fc8000fffe1ff */
[----:B------:R-:W-:Y:S02]  /*1bb0*/  @!UP1 USHF.L.U32 UR13, UR12, 0xb, URZ ;  /* 0x0000000b0c0d9899 */ /* 0x000fe400080006ff */
[----:B------:R-:W-:Y:S01]  /*1bc0*/  @!UP1 USHF.L.U32 UR12, UR12, 0x1, URZ ;  /* 0x000000010c0c9899 */ /* 0x000fe200080006ff */
[----:B------:R-:W-:Y:S01]  /*1bd0*/  IMAD R51, R56, UR10, RZ ;  /* 0x0000000a38337c24 */ /* 0x000fe2000f8e02ff */
[----:B------:R-:W-:-:S04]  /*1be0*/  @!UP1 UIADD3 UR4, UPT, UPT, -UR6, 0x100000, URZ ;  /* 0x0010000006049890 */ /* 0x000fc8000fffe1ff */
[----:B------:R-:W-:Y:S02]  /*1bf0*/  @!UP1 USHF.L.U32 UR5, UR4, 0xb, URZ ;  /* 0x0000000b04059899 */ /* 0x000fe400080006ff */
[----:B------:R-:W-:Y:S01]  /*1c00*/  @!UP1 USHF.L.U32 UR4, UR4, 0x1, URZ ;  /* 0x0000000104049899 */ /* 0x000fe200080006ff */
[----:B------:R-:W-:Y:S01]  /*1c10*/  IMAD R53, R53, UR10, RZ ;  /* 0x0000000a35357c24 */ /* 0x000fe2000f8e02ff */
[----:B------:R-:W-:Y:S01]  /*1c20*/  LEA.HI.X.SX32 R135, R39, R42, 0x2, P5 ;  /* 0x0000002a27877211 */ /* 0x000fe200028f16ff */
[----:B------:R-:W-:Y:S01]  /*1c30*/  UMOV UR10, UR34 ;  /* 0x00000022000a7c82 */ /* 0x000fe20008000000 */
[----:B------:R-:W-:Y:S01]  /*1c40*/  VOTEU.ALL UP1, P0 ;  /* 0x0000000000ff7886 */ /* 0x000fe20000020000 */
[C---:B------:R-:W-:Y:S01]  /*1c50*/  LEA R138, P5, R43.reuse, R148, 0x2 ;  /* 0x000000942b8a7211 */ /* 0x040fe200078a10ff */
[----:B------:R-:W-:Y:S01]  /*1c60*/  STTM.16dp32bit_t0_t15.x8 tmem[UR23], RZ ;  /* 0x000000ff000079ed */ /* 0x000fe20008980017 */
[----:B------:R-:W-:Y:S01]  /*1c70*/  STTM.16dp32bit_t16_t31.x8 tmem[UR23+0x8], RZ ;  /* 0x000008ff000079ed */ /* 0x000fe200089a0017 */
[----:B------:R-:W2:Y:S02]  /*1c80*/  FENCE.VIEW.ASYNC.T ;  /* 0x00000000000073c6 */ /* 0x000ea40000000200 */
[----:B--2---:R-:W-:Y:S01]  /*1c90*/  BAR.SYNC.DEFER_BLOCKING 0x0 ;  /* 0x0000000000007b1d */ /* 0x004fe20000010000 */
[----:B------:R-:W-:Y:S01]  /*1ca0*/  LEA.HI.X.SX32 R139, R43, R42, 0x2, P5 ;  /* 0x0000002a2b8b7211 */ /* 0x000fe200028f16ff */
[----:B------:R-:W-:Y:S01]  /*1cb0*/  IMAD.SHL.U32 R131, R131, 0x40, RZ ;  /* 0x0000004083837824 */ /* 0x000fe200078e00ff */
[----:B------:R-:W-:-:S02]  /*1cc0*/  LEA R142, P5, R45, R148, 0x2 ;  /* 0x000000942d8e7211 */ /* 0x000fc400078a10ff */
[----:B------:R-:W-:Y:S01]  /*1cd0*/  LEA R136, P2, R41, R148, 0x2 ;  /* 0x0000009429887211 */ /* 0x000fe200078410ff */
[----:B------:R-:W-:Y:S01]  /*1ce0*/  VOTEU.ALL UP3, P0 ;  /* 0x0000000000ff7886 */ /* 0x000fe20000060000 */
[----:B------:R-:W-:Y:S02]  /*1cf0*/  LEA.HI.X.SX32 R143, R45, R42, 0x2, P5 ;  /* 0x0000002a2d8f7211 */ /* 0x000fe400028f16ff */
[----:B------:R-:W-:Y:S02]  /*1d00*/  LEA R144, P5, R47, R148, 0x2 ;  /* 0x000000942f907211 */ /* 0x000fe400078a10ff */
[-C--:B------:R-:W-:Y:S02]  /*1d10*/  LEA.HI.X.SX32 R137, R41, R42.reuse, 0x2, P2 ;  /* 0x0000002a29897211 */ /* 0x080fe400010f16ff */
[----:B------:R-:W-:Y:S02]  /*1d20*/  LEA.HI.X.SX32 R145, R47, R42, 0x2, P5 ;  /* 0x0000002a2f917211 */ /* 0x000fe400028f16ff */
[----:B------:R-:W-:-:S02]  /*1d30*/  LEA R146, P5, R51, R148, 0x2 ;  /* 0x0000009433927211 */ /* 0x000fc400078a10ff */
[----:B-1----:R-:W-:Y:S02]  /*1d40*/  LOP3.LUT R38, R33, 0x4, RZ, 0xfc, !PT ;  /* 0x0000000421267812 */ /* 0x002fe400078efcff */
[----:B------:R-:W-:Y:S02]  /*1d50*/  LEA.HI.X.SX32 R147, R51, R42, 0x2, P5 ;  /* 0x0000002a33937211 */ /* 0x000fe400028f16ff */
[----:B------:R-:W-:Y:S02]  /*1d60*/  LEA R148, P5, R53, R148, 0x2 ;  /* 0x0000009435947211 */ /* 0x000fe400078a10ff */
[----:B------:R-:W-:Y:S01]  /*1d70*/  LOP3.LUT R55, R33, 0x24, RZ, 0xfc, !PT ;  /* 0x0000002421377812 */ /* 0x000fe200078efcff */
[----:B------:R-:W1:Y:S02]  /*1d80*/  FENCE.VIEW.ASYNC.S ;  /* 0x00000000000073c6 */ /* 0x000e640000000000 */
[----:B-1----:R1:W2:Y:S02]  /*1d90*/  @!UP1 SYNCS.EXCH.64 URZ, [UR10], UR12 ;  /* 0x0000000c0aff95b2 */ /* 0x0022a40008000100 */
[----:B--2---:R-:W-:Y:S01]  /*1da0*/  BAR.SYNC.DEFER_BLOCKING 0x0 ;  /* 0x0000000000007b1d */ /* 0x004fe20000010000 */
[----:B------:R-:W-:Y:S01]  /*1db0*/  LEA.HI.X.SX32 R149, R53, R42, 0x2, P5 ;  /* 0x0000002a35957211 */ /* 0x000fe200028f16ff */
[----:B------:R-:W-:Y:S01]  /*1dc0*/  VIADD R42, R35, UR9 ;  /* 0x00000009232a7c36 */ /* 0x000fe20008000000 */
[C---:B------:R-:W-:Y:S01]  /*1dd0*/  LOP3.LUT R57, R33.reuse, 0x26, RZ, 0xfc, !PT ;  /* 0x0000002621397812 */ /* 0x040fe200078efcff */
[----:B------:R-:W-:Y:S01]  /*1de0*/  UISETP.NE.U32.AND UP1, UPT, UR7, URZ, UPT ;  /* 0x000000ff0700728c */ /* 0x000fe2000bf25070 */
[----:B------:R-:W-:-:S02]  /*1df0*/  LOP3.LUT R44, R33, 0x8, RZ, 0xfc, !PT ;  /* 0x00000008212c7812 */ /* 0x000fc400078efcff */
[C---:B------:R-:W-:Y:S02]  /*1e00*/  LOP3.LUT R46, R33.reuse, 0xa, RZ, 0xfc, !PT ;  /* 0x0000000a212e7812 */ /* 0x040fe400078efcff */
[C---:B------:R-:W-:Y:S02]  /*1e10*/  LOP3.LUT R59, R33.reuse, 0x28, RZ, 0xfc, !PT ;  /* 0x00000028213b7812 */ /* 0x040fe400078efcff */
[C---:B------:R-:W-:Y:S02]  /*1e20*/  LOP3.LUT R61, R33.reuse, 0x2a, RZ, 0xfc, !PT ;  /* 0x0000002a213d7812 */ /* 0x040fe400078efcff */
[C---:B------:R-:W-:Y:S02]  /*1e30*/  LOP3.LUT R49, R33.reuse, 0x22, RZ, 0xfc, !PT ;  /* 0x0000002221317812 */ /* 0x040fe400078efcff */
[----:B------:R-:W-:Y:S02]  /*1e40*/  LOP3.LUT R48, R33, 0xc, RZ, 0xfc, !PT ;  /* 0x0000000c21307812 */ /* 0x000fe400078efcff */
[----:B------:R-:W-:-:S02]  /*1e50*/  ISETP.GE.AND P5, PT, R49, UR32, PT ;  /* 0x0000002031007c0c */ /* 0x000fc4000bfa6270 */
[C---:B------:R-:W-:Y:S02]  /*1e60*/  LOP3.LUT R40, R33.reuse, 0x6, RZ, 0xfc, !PT ;  /* 0x0000000621287812 */ /* 0x040fe400078efcff */
[----:B------:R-:W-:Y:S02]  /*1e70*/  SEL R56, R82, RZ, !P5 ;  /* 0x000000ff52387207 */ /* 0x000fe40006800000 */
[----:B------:R-:W-:Y:S01]  /*1e80*/  ISETP.GE.AND P5, PT, R40, UR32, PT ;  /* 0x0000002028007c0c */ /* 0x000fe2000bfa6270 */
[----:B------:R1:W2:Y:S02]  /*1e90*/  @!UP3 SYNCS.EXCH.64 URZ, [UR9+0xf008], UR4 ;  /* 0x00f0080409ffb5b2 */ /* 0x0002a40008000100 */
[----:B------:R-:W-:Y:S01]  /*1ea0*/  @!PT LDS RZ, [RZ] ;  /* 0x00000000fffff984 */ /* 0x000fe20000000800 */
[----:B------:R-:W-:Y:S01]  /*1eb0*/  @!PT LDS RZ, [RZ] ;  /* 0x00000000fffff984 */ /* 0x000fe20000000800 */
[----:B------:R-:W-:Y:S01]  /*1ec0*/  @!PT LDS RZ, [RZ] ;  /* 0x00000000fffff984 */ /* 0x000fe20000000800 */
[----:B--2---:R2:W-:Y:S01]  /*1ed0*/  LDGSTS.E [R42], desc[UR38][R166.64], P6 ;  /* 0x00000000a62a7fae */ /* 0x0045e2000b1a1026 */
[----:B------:R-:W-:Y:S01]  /*1ee0*/  ISETP.GE.AND P6, PT, R38, UR32, PT ;  /* 0x0000002026007c0c */ /* 0x000fe2000bfc6270 */
[----:B------:R-:W-:Y:S01]  /*1ef0*/  UISETP.GT.AND UP3, UPT, UR8, 0xbf, UPT ;  /* 0x000000bf0800788c */ /* 0x000fe2000bf64270 */
[----:B------:R-:W-:Y:S01]  /*1f00*/  LOP3.LUT R63, R33, 0x2c, RZ, 0xfc, !PT ;  /* 0x0000002c213f7812 */ /* 0x000fe200078efcff */
[----:B------:R3:W-:Y:S01]  /*1f10*/  LDGSTS.E [R42+0x8], desc[UR38][R152.64], P1 ;  /* 0x00008000982a7fae */ /* 0x0007e200089a1026 */
[----:B------:R-:W-:-:S02]  /*1f20*/  SEL R58, R82, RZ, !P6 ;  /* 0x000000ff523a7207 */ /* 0x000fc40007000000 */
[----:B------:R-:W-:Y:S01]  /*1f30*/  ISETP.GE.AND P6, PT, R55, UR32, PT ;  /* 0x0000002037007c0c */ /* 0x000fe2000bfc6270 */
[----:B------:R4:W-:Y:S01]  /*1f40*/  LDGSTS.E [R42+0x2000], desc[UR38][R154.64], P4 ;  /* 0x020000009a2a7fae */ /* 0x0009e2000a1a1026 */
[----:B------:R-:W-:Y:S02]  /*1f50*/  ISETP.GE.AND P2, PT, R23, UR32, PT ;  /* 0x0000002017007c0c */ /* 0x000fe4000bf46270 */
[C---:B------:R-:W-:Y:S02]  /*1f60*/  SEL R62, R82.reuse, RZ, !P6 ;  /* 0x000000ff523e7207 */ /* 0x040fe40007000000 */
[----:B------:R-:W-:Y:S02]  /*1f70*/  ISETP.GE.AND P6, PT, R57, UR32, PT ;  /* 0x0000002039007c0c */ /* 0x000fe4000bfc6270 */
[C---:B------:R-:W-:Y:S02]  /*1f80*/  SEL R60, R82.reuse, RZ, !P5 ;  /* 0x000000ff523c7207 */ /* 0x040fe40006800000 */
[----:B------:R-:W-:-:S02]  /*1f90*/  SEL R64, R82, RZ, !P6 ;  /* 0x000000ff52407207 */ /* 0x000fc40007000000 */
[----:B------:R-:W-:Y:S02]  /*1fa0*/  ISETP.GE.AND P6, PT, R44, UR32, PT ;  /* 0x000000202c007c0c */ /* 0x000fe4000bfc6270 */
[----:B------:R-:W-:Y:S02]  /*1fb0*/  LOP3.LUT R50, R33, 0x10, RZ, 0xfc, !PT ;  /* 0x0000001021327812 */ /* 0x000fe400078efcff */
[----:B------:R-:W-:Y:S02]  /*1fc0*/  SEL R66, R82, RZ, !P6 ;  /* 0x000000ff52427207 */ /* 0x000fe40007000000 */
[----:B------:R-:W-:Y:S02]  /*1fd0*/  ISETP.GE.AND P6, PT, R46, UR32, PT ;  /* 0x000000202e007c0c */ /* 0x000fe4000bfc6270 */
[----:B------:R-:W-:Y:S02]  /*1fe0*/  ISETP.GE.AND P5, PT, R19, UR32, PT ;  /* 0x0000002013007c0c */ /* 0x000fe4000bfa6270 */
[----:B------:R-:W-:-:S02]  /*1ff0*/  SEL R68, R82, RZ, !P6 ;  /* 0x000000ff52447207 */ /* 0x000fc40007000000 */
[----:B------:R-:W-:Y:S02]  /*2000*/  ISETP.GE.AND P6, PT, R59, UR32, PT ;  /* 0x000000203b007c0c */ /* 0x000fe4000bfc6270 */
[----:B------:R-:W-:Y:S02]  /*2010*/  LOP3.LUT R52, R33, 0x12, RZ, 0xfc, !PT ;  /* 0x0000001221347812 */ /* 0x000fe400078efcff */
[C---:B------:R-:W-:Y:S02]  /*2020*/  SEL R70, R82.reuse, RZ, !P6 ;  /* 0x000000ff52467207 */ /* 0x040fe40007000000 */
[----:B------:R-:W-:Y:S02]  /*2030*/  ISETP.GE.AND P6, PT, R61, UR32, PT ;  /* 0x000000203d007c0c */ /* 0x000fe4000bfc6270 */
[----:B------:R-:W-:Y:S02]  /*2040*/  LOP3.LUT R65, R33, 0x30, RZ, 0xfc, !PT ;  /* 0x0000003021417812 */ /* 0x000fe400078efcff */
[----:B------:R-:W-:-:S02]  /*2050*/  SEL R72, R82, RZ, !P6 ;  /* 0x000000ff52487207 */ /* 0x000fc40007000000 */
[----:B------:R-:W-:Y:S02]  /*2060*/  ISETP.GE.AND P6, PT, R48, UR32, PT ;  /* 0x0000002030007c0c */ /* 0x000fe4000bfc6270 */
[C---:B------:R-:W-:Y:S02]  /*2070*/  SEL R76, R82.reuse, RZ, !P2 ;  /* 0x000000ff524c7207 */ /* 0x040fe40005000000 */
[----:B------:R-:W-:Y:S02]  /*2080*/  SEL R74, R82, RZ, !P6 ;  /* 0x000000ff524a7207 */ /* 0x000fe40007000000 */
[----:B------:R-:W-:Y:S02]  /*2090*/  ISETP.GE.AND P6, PT, R63, UR32, PT ;  /* 0x000000203f007c0c */ /* 0x000fe4000bfc6270 */
[----:B------:R-:W-:Y:S02]  /*20a0*/  ISETP.GE.AND P2, PT, R50, UR32, PT ;  /* 0x0000002032007c0c */ /* 0x000fe4000bf46270 */
[----:B------:R-:W-:-:S02]  /*20b0*/  SEL R78, R82, RZ, !P6 ;  /* 0x000000ff524e7207 */ /* 0x000fc40007000000 */
[C---:B------:R-:W-:Y:S02]  /*20c0*/  LOP3.LUT R67, R33.reuse, 0x32, RZ, 0xfc, !PT ;  /* 0x0000003221437812 */ /* 0x040fe400078efcff */
[----:B------:R-:W-:Y:S02]  /*20d0*/  ISETP.GE.AND P6, PT, R52, UR32, PT ;  /* 0x0000002034007c0c */ /* 0x000fe4000bfc6270 */
[----:B------:R-:W-:Y:S02]  /*20e0*/  SEL R80, R82, RZ, !P5 ;  /* 0x000000ff52507207 */ /* 0x000fe40006800000 */
[----:B------:R-:W-:Y:S02]  /*20f0*/  LOP3.LUT R54, R33, 0x14, RZ, 0xfc, !PT ;  /* 0x0000001421367812 */ /* 0x000fe400078efcff */
[----:B------:R-:W-:Y:S02]  /*2100*/  ISETP.GE.AND P5, PT, R65, UR32, PT ;  /* 0x0000002041007c0c */ /* 0x000fe4000bfa6270 */
[----:B------:R-:W-:-:S02]  /*2110*/  LOP3.LUT R69, R33, 0x16, RZ, 0xfc, !PT ;  /* 0x0000001621457812 */ /* 0x000fc400078efcff */
[C---:B------:R-:W-:Y:S02]  /*2120*/  SEL R168, R82.reuse, RZ, !P2 ;  /* 0x000000ff52a87207 */ /* 0x040fe40005000000 */
[----:B------:R-:W-:Y:S02]  /*2130*/  ISETP.GE.AND P2, PT, R67, UR32, PT ;  /* 0x0000002043007c0c */ /* 0x000fe4000bf46270 */
[----:B------:R-:W-:Y:S02]  /*2140*/  SEL R169, R82, RZ, !P6 ;  /* 0x000000ff52a97207 */ /* 0x000fe40007000000 */
[----:B------:R-:W-:Y:S02]  /*2150*/  LOP3.LUT R71, R33, 0x34, RZ, 0xfc, !PT ;  /* 0x0000003421477812 */ /* 0x000fe400078efcff */
[----:B------:R-:W-:Y:S02]  /*2160*/  ISETP.GE.AND P6, PT, R54, UR32, PT ;  /* 0x0000002036007c0c */ /* 0x000fe4000bfc6270 */
[----:B------:R-:W-:-:S02]  /*2170*/  SEL R170, R82, RZ, !P5 ;  /* 0x000000ff52aa7207 */ /* 0x000fc40006800000 */
[----:B------:R-:W-:Y:S02]  /*2180*/  LOP3.LUT R73, R33, 0x36, RZ, 0xfc, !PT ;  /* 0x0000003621497812 */ /* 0x000fe400078efcff */
[----:B------:R-:W-:Y:S02]  /*2190*/  ISETP.GE.AND P5, PT, R69, UR32, PT ;  /* 0x0000002045007c0c */ /* 0x000fe4000bfa6270 */
[----:B------:R-:W-:Y:S02]  /*21a0*/  LOP3.LUT R75, R33, 0x18, RZ, 0xfc, !PT ;  /* 0x00000018214b7812 */ /* 0x000fe400078efcff */
[C---:B------:R-:W-:Y:S02]  /*21b0*/  SEL R171, R82.reuse, RZ, !P2 ;  /* 0x000000ff52ab7207 */ /* 0x040fe40005000000 */
[----:B------:R-:W-:Y:S02]  /*21c0*/  ISETP.GE.AND P2, PT, R71, UR32, PT ;  /* 0x0000002047007c0c */ /* 0x000fe4000bf46270 */
[----:B------:R-:W-:-:S02]  /*21d0*/  SEL R173, R82, RZ, !P6 ;  /* 0x000000ff52ad7207 */ /* 0x000fc40007000000 */
[----:B------:R-:W-:Y:S02]  /*21e0*/  LOP3.LUT R77, R33, 0x1a, RZ, 0xfc, !PT ;  /* 0x0000001a214d7812 */ /* 0x000fe400078efcff */
[----:B------:R-:W-:Y:S02]  /*21f0*/  ISETP.GE.AND P6, PT, R73, UR32, PT ;  /* 0x0000002049007c0c */ /* 0x000fe4000bfc6270 */
[----:B------:R-:W-:Y:S02]  /*2200*/  SEL R174, R82, RZ, !P5 ;  /* 0x000000ff52ae7207 */ /* 0x000fe40006800000 */
[----:B------:R-:W-:Y:S02]  /*2210*/  LOP3.LUT R79, R33, 0x38, RZ, 0xfc, !PT ;  /* 0x00000038214f7812 */ /* 0x000fe400078efcff */
[----:B------:R-:W-:Y:S02]  /*2220*/  ISETP.GE.AND P5, PT, R75, UR32, PT ;  /* 0x000000204b007c0c */ /* 0x000fe4000bfa6270 */
[----:B------:R-:W-:-:S02]  /*2230*/  LOP3.LUT R81, R33, 0x3a, RZ, 0xfc, !PT ;  /* 0x0000003a21517812 */ /* 0x000fc400078efcff */
[C---:B------:R-:W-:Y:S02]  /*2240*/  SEL R175, R82.reuse, RZ, !P2 ;  /* 0x000000ff52af7207 */ /* 0x040fe40005000000 */
[----:B------:R-:W-:Y:S02]  /*2250*/  ISETP.GE.AND P2, PT, R77, UR32, PT ;  /* 0x000000204d007c0c */ /* 0x000fe4000bf46270 */
[C---:B------:R-:W-:Y:S02]  /*2260*/  SEL R176, R82.reuse, RZ, !P6 ;  /* 0x000000ff52b07207 */ /* 0x040fe40007000000 */
[----:B------:R-:W-:Y:S02]  /*2270*/  LOP3.LUT R83, R33, 0x1c, RZ, 0xfc, !PT ;  /* 0x0000001c21537812 */ /* 0x000fe400078efcff */
[----:B------:R-:W-:Y:S02]  /*2280*/  ISETP.GE.AND P6, PT, R79, UR32, PT ;  /* 0x000000204f007c0c */ /* 0x000fe4000bfc6270 */
[----:B------:R-:W-:-:S02]  /*2290*/  SEL R177, R82, RZ, !P5 ;  /* 0x000000ff52b17207 */ /* 0x000fc40006800000 */
[----:B------:R-:W-:Y:S02]  /*22a0*/  ISETP.GE.AND P5, PT, R81, UR32, PT ;  /* 0x0000002051007c0c */ /* 0x000fe4000bfa6270 */
[----:B------:R-:W-:Y:S02]  /*22b0*/  LOP3.LUT R85, R33, 0x3c, RZ, 0xfc, !PT ;  /* 0x0000003c21557812 */ /* 0x000fe400078efcff */
[C---:B------:R-:W-:Y:S02]  /*22c0*/  SEL R178, R82.reuse, RZ, !P2 ;  /* 0x000000ff52b27207 */ /* 0x040fe40005000000 */
[----:B------:R-:W-:Y:S02]  /*22d0*/  ISETP.GE.AND P2, PT, R83, UR32, PT ;  /* 0x0000002053007c0c */ /* 0x000fe4000bf46270 */
[----:B------:R-:W-:Y:S02]  /*22e0*/  SEL R179, R82, RZ, !P6 ;  /* 0x000000ff52b37207 */ /* 0x000fe40007000000 */
[----:B------:R-:W-:-:S02]  /*22f0*/  ISETP.GE.AND P6, PT, R21, UR32, PT ;  /* 0x0000002015007c0c */ /* 0x000fc4000bfc6270 */
[C---:B------:R-:W-:Y:S02]  /*2300*/  SEL R181, R82.reuse, RZ, !P5 ;  /* 0x000000ff52b57207 */ /* 0x040fe40006800000 */
[----:B------:R-:W-:Y:S02]  /*2310*/  ISETP.GE.AND P5, PT, R85, UR32, PT ;  /* 0x0000002055007c0c */ /* 0x000fe4000bfa6270 */
[C---:B------:R-:W-:Y:S02]  /*2320*/  SEL R202, R82.reuse, RZ, !P2 ;  /* 0x000000ff52ca7207 */ /* 0x040fe40005000000 */
[----:B------:R-:W-:Y:S02]  /*2330*/  ISETP.GE.AND P2, PT, R11, UR32, PT ;  /* 0x000000200b007c0c */ /* 0x000fe4000bf46270 */
[----:B------:R-:W-:Y:S02]  /*2340*/  SEL R203, R82, RZ, !P6 ;  /* 0x000000ff52cb7207 */ /* 0x000fe40007000000 */
[----:B------:R-:W-:-:S02]  /*2350*/  ISETP.GE.AND P6, PT, R34, UR32, PT ;  /* 0x0000002022007c0c */ /* 0x000fc4000bfc6270 */
[----:B------:R-:W-:Y:S02]  /*2360*/  SEL R204, R82, RZ, !P5 ;  /* 0x000000ff52cc7207 */ /* 0x000fe40006800000 */
[----:B------:R-:W-:Y:S02]  /*2370*/  ISETP.GE.AND P5, PT, R28, UR11, PT ;  /* 0x0000000b1c007c0c */ /* 0x000fe4000bfa6270 */
[C---:B------:R-:W-:Y:S02]  /*2380*/  SEL R205, R82.reuse, RZ, !P2 ;  /* 0x000000ff52cd7207 */ /* 0x040fe40005000000 */
[----:B------:R-:W-:Y:S02]  /*2390*/  SEL R82, R82, RZ, !P6 ;  /* 0x000000ff52527207 */ /* 0x000fe40007000000 */
[----:B------:R-:W-:Y:S02]  /*23a0*/  PLOP3.LUT P6, PT, PT, PT, UP2, 0x80, 0x8 ;  /* 0x000000000008781c */ /* 0x000fe40003fcf028 */
[----:B------:R-:W-:-:S02]  /*23b0*/  SEL R84, RZ, 0x4, P5 ;  /* 0x00000004ff547807 */ /* 0x000fc40002800000 */
[----:B------:R-:W-:Y:S02]  /*23c0*/  ISETP.GE.AND P5, PT, R25, UR11, PT ;  /* 0x0000000b19007c0c */ /* 0x000fe4000bfa6270 */
[----:B------:R-:W-:Y:S02]  /*23d0*/  SEL R84, R84, RZ, P6 ;  /* 0x000000ff54547207 */ /* 0x000fe40003000000 */
[----:B------:R-:W-:Y:S02]  /*23e0*/  PLOP3.LUT P6, PT, PT, PT, UP2, 0x80, 0x8 ;  /* 0x000000000008781c */ /* 0x000fe40003fcf028 */
[----:B------:R-:W-:Y:S02]  /*23f0*/  SEL R172, RZ, 0x4, P5 ;  /* 0x00000004ffac7807 */ /* 0x000fe40002800000 */
[----:B------:R-:W-:Y:S02]  /*2400*/  ISETP.NE.U32.AND P2, PT, R56, RZ, PT ;  /* 0x000000ff3800720c */ /* 0x000fe40003f45070 */
[----:B------:R-:W-:-:S02]  /*2410*/  ISETP.GE.AND P5, PT, R49, UR11, PT ;  /* 0x0000000b31007c0c */ /* 0x000fc4000bfa6270 */
[----:B------:R-:W-:Y:S02]  /*2420*/  ISETP.NE.U32.AND P1, PT, R58, RZ, PT ;  /* 0x000000ff3a00720c */ /* 0x000fe40003f25070 */
[----:B------:R-:W-:Y:S02]  /*2430*/  SEL R172, R172, RZ, P6 ;  /* 0x000000ffacac7207 */ /* 0x000fe40003000000 */
[----:B------:R-:W-:Y:S02]  /*2440*/  ISETP.NE.U32.AND P4, PT, R60, RZ, PT ;  /* 0x000000ff3c00720c */ /* 0x000fe40003f85070 */
[----:B------:R-:W-:Y:S02]  /*2450*/  PLOP3.LUT P6, PT, PT, PT, UP2, 0x80, 0x8 ;  /* 0x000000000008781c */ /* 0x000fe40003fcf028 */
[----:B------:R-:W-:Y:S01]  /*2460*/  LOP3.LUT R56, R35, 0x10, RZ, 0x3c, !PT ;  /* 0x0000001023387812 */ /* 0x000fe200078e3cff */
[----:B------:R5:W-:Y:S01]  /*2470*/  LDGSTS.E [R42+0x2008], desc[UR38][R156.64], P2 ;  /* 0x020080009c2a7fae */ /* 0x000be200091a1026 */
[----:B------:R-:W-:-:S02]  /*2480*/  SEL R199, RZ, 0x4, P5 ;  /* 0x00000004ffc77807 */ /* 0x000fc40002800000 */
[----:B------:R-:W-:Y:S01]  /*2490*/  ISETP.GE.AND P5, PT, R38, UR11, PT ;  /* 0x0000000b26007c0c */ /* 0x000fe2000bfa6270 */
[----:B------:R-:W-:Y:S01]  /*24a0*/  VIADD R58, R56, UR9 ;  /* 0x00000009383a7c36 */ /* 0x000fe20008000000 */
[----:B------:R-:W-:Y:S02]  /*24b0*/  SEL R199, R199, RZ, P6 ;  /* 0x000000ffc7c77207 */ /* 0x000fe40003000000 */
[----:B------:R-:W-:Y:S02]  /*24c0*/  PLOP3.LUT P6, PT, PT, PT, UP2, 0x80, 0x8 ;  /* 0x000000000008781c */ /* 0x000fe40003fcf028 */
[----:B------:R-:W-:Y:S01]  /*24d0*/  SEL R200, RZ, 0x4, P5 ;  /* 0x00000004ffc87807 */ /* 0x000fe20002800000 */
[----:B------:R1:W-:Y:S01]  /*24e0*/  LDGSTS.E [R58], desc[UR38][R158.64], P1 ;  /* 0x000000009e3a7fae */ /* 0x0003e200089a1026 */
[----:B------:R-:W-:Y:S02]  /*24f0*/  ISETP.GE.AND P5, PT, R40, UR11, PT ;  /* 0x0000000b28007c0c */ /* 0x000fe4000bfa6270 */
[----:B------:R-:W-:Y:S01]  /*2500*/  SEL R200, R200, RZ, P6 ;  /* 0x000000ffc8c87207 */ /* 0x000fe20003000000 */
[----:B------:R1:W-:Y:S01]  /*2510*/  LDGSTS.E [R58+0x8], desc[UR38][R160.64], P4 ;  /* 0x00008000a03a7fae */ /* 0x0003e2000a1a1026 */
[----:B------:R-:W-:-:S02]  /*2520*/  ISETP.NE.U32.AND P2, PT, R62, RZ, PT ;  /* 0x000000ff3e00720c */ /* 0x000fc40003f45070 */
[----:B------:R-:W-:Y:S02]  /*2530*/  PLOP3.LUT P6, PT, PT, PT, UP2, 0x80, 0x8 ;  /* 0x000000000008781c */ /* 0x000fe40003fcf028 */
[----:B------:R-:W-:Y:S02]  /*2540*/  SEL R186, RZ, 0x4, P5 ;  /* 0x00000004ffba7807 */ /* 0x000fe40002800000 */
[----:B------:R-:W-:Y:S02]  /*2550*/  ISETP.NE.U32.AND P1, PT, R64, RZ, PT ;  /* 0x000000ff4000720c */ /* 0x000fe40003f25070 */
[----:B------:R-:W-:Y:S02]  /*2560*/  ISETP.GE.AND P5, PT, R55, UR11, PT ;  /* 0x0000000b37007c0c */ /* 0x000fe4000bfa6270 */
[----:B------:R-:W-:Y:S02]  /*2570*/  ISETP.NE.U32.AND P4, PT, R66, RZ, PT ;  /* 0x000000ff4200720c */ /* 0x000fe40003f85070 */
[----:B------:R-:W-:Y:S01]  /*2580*/  SEL R186, R186, RZ, P6 ;  /* 0x000000ffbaba7207 */ /* 0x000fe20003000000 */
[----:B------:R1:W-:Y:S01]  /*2590*/  LDGSTS.E [R58+0x2000], desc[UR38][R162.64], P2 ;  /* 0x02000000a23a7fae */ /* 0x0003e200091a1026 */
[----:B------:R-:W-:-:S02]  /*25a0*/  PLOP3.LUT P6, PT, PT, PT, UP2, 0x80, 0x8 ;  /* 0x000000000008781c */ /* 0x000fc40003fcf028 */
[----:B------:R-:W-:Y:S02]  /*25b0*/  SEL R192, RZ, 0x4, P5 ;  /* 0x00000004ffc07807 */ /* 0x000fe40002800000 */
[----:B------:R-:W-:Y:S01]  /*25c0*/  ISETP.GE.AND P5, PT, R57, UR11, PT ;  /* 0x0000000b39007c0c */ /* 0x000fe2000bfa6270 */
[----:B------:R1:W-:Y:S01]  /*25d0*/  LDGSTS.E [R58+0x2008], desc[UR38][R124.64], P1 ;  /* 0x020080007c3a7fae */ /* 0x0003e200089a1026 */
[----:B------:R-:W-:Y:S02]  /*25e0*/  LOP3.LUT R60, R35, 0x20, RZ, 0x3c, !PT ;  /* 0x00000020233c7812 */ /* 0x000fe400078e3cff */
[----:B------:R-:W-:Y:S02]  /*25f0*/  SEL R192, R192, RZ, P6 ;  /* 0x000000ffc0c07207 */ /* 0x000fe40003000000 */
[----:B------:R-:W-:Y:S01]  /*2600*/  PLOP3.LUT P6, PT, PT, PT, UP2, 0x80, 0x8 ;  /* 0x000000000008781c */ /* 0x000fe20003fcf028 */
[----:B------:R-:W-:Y:S01]  /*2610*/  VIADD R62, R60, UR9 ;  /* 0x000000093c3e7c36 */ /* 0x000fe20008000000 */
[----:B------:R-:W-:-:S02]  /*2620*/  SEL R193, RZ, 0x4, P5 ;  /* 0x00000004ffc17807 */ /* 0x000fc40002800000 */
[----:B------:R-:W-:Y:S02]  /*2630*/  ISETP.GE.AND P5, PT, R44, UR11, PT ;  /* 0x0000000b2c007c0c */ /* 0x000fe4000bfa6270 */
[----:B------:R-:W-:Y:S01]  /*2640*/  ISETP.NE.U32.AND P2, PT, R68, RZ, PT ;  /* 0x000000ff4400720c */ /* 0x000fe20003f45070 */
[----:B------:R1:W-:Y:S01]  /*2650*/  LDGSTS.E [R62], desc[UR38][R122.64], P4 ;  /* 0x000000007a3e7fae */ /* 0x0003e2000a1a1026 */
[----:B------:R-:W-:Y:S02]  /*2660*/  SEL R193, R193, RZ, P6 ;  /* 0x000000ffc1c17207 */ /* 0x000fe40003000000 */
[----:B------:R-:W-:Y:S02]  /*2670*/  ISETP.NE.U32.AND P1, PT, R70, RZ, PT ;  /* 0x000000ff4600720c */ /* 0x000fe40003f25070 */
[----:B------:R-:W-:Y:S02]  /*2680*/  PLOP3.LUT P6, PT, PT, PT, UP2, 0x80, 0x8 ;  /* 0x000000000008781c */ /* 0x000fe40003fcf028 */
[----:B------:R-:W-:-:S02]  /*2690*/  SEL R187, RZ, 0x4, P5 ;  /* 0x00000004ffbb7807 */ /* 0x000fc40002800000 */
[----:B------:R-:W-:Y:S02]  /*26a0*/  ISETP.GE.AND P5, PT, R46, UR11, PT ;  /* 0x0000000b2e007c0c */ /* 0x000fe4000bfa6270 */
[----:B------:R-:W-:Y:S01]  /*26b0*/  ISETP.NE.U32.AND P4, PT, R72, RZ, PT ;  /* 0x000000ff4800720c */ /* 0x000fe20003f85070 */
[----:B------:R1:W-:Y:S01]  /*26c0*/  LDGSTS.E [R62+0x8], desc[UR38][R120.64], P2 ;  /* 0x00008000783e7fae */ /* 0x0003e200091a1026 */
[----:B------:R-:W-:Y:S02]  /*26d0*/  SEL R187, R187, RZ, P6 ;  /* 0x000000ffbbbb7207 */ /* 0x000fe40003000000 */
[----:B------:R-:W-:Y:S01]  /*26e0*/  PLOP3.LUT P6, PT, PT, PT, UP2, 0x80, 0x8 ;  /* 0x000000000008781c */ /* 0x000fe20003fcf028 */
[----:B------:R1:W-:Y:S01]  /*26f0*/  LDGSTS.E [R62+0x2000], desc[UR38][R118.64], P1 ;  /* 0x02000000763e7fae */ /* 0x0003e200089a1026 */
[----:B------:R-:W-:Y:S02]  /*2700*/  SEL R188, RZ, 0x4, P5 ;  /* 0x00000004ffbc7807 */ /* 0x000fe40002800000 */
[----:B------:R-:W-:-:S02]  /*2710*/  ISETP.GE.AND P5, PT, R59, UR11, PT ;  /* 0x0000000b3b007c0c */ /* 0x000fc4000bfa6270 */
[----:B------:R-:W-:Y:S02]  /*2720*/  SEL R188, R188, RZ, P6 ;  /* 0x000000ffbcbc7207 */ /* 0x000fe40003000000 */
[----:B------:R-:W-:Y:S01]  /*2730*/  PLOP3.LUT P6, PT, PT, PT, UP2, 0x80, 0x8 ;  /* 0x000000000008781c */ /* 0x000fe20003fcf028 */
[----:B------:R1:W-:Y:S01]  /*2740*/  LDGSTS.E [R62+0x2008], desc[UR38][R116.64], P4 ;  /* 0x02008000743e7fae */ /* 0x0003e2000a1a1026 */
[----:B------:R-:W-:Y:S02]  /*2750*/  SEL R194, RZ, 0x4, P5 ;  /* 0x00000004ffc27807 */ /* 0x000fe40002800000 */
[----:B------:R-:W-:Y:S02]  /*2760*/  ISETP.GE.AND P5, PT, R61, UR11, PT ;  /* 0x0000000b3d007c0c */ /* 0x000fe4000bfa6270 */
[----:B------:R-:W-:Y:S02]  /*2770*/  ISETP.NE.U32.AND P2, PT, R74, RZ, PT ;  /* 0x000000ff4a00720c */ /* 0x000fe40003f45070 */
[----:B------:R-:W-:-:S02]  /*2780*/  ISETP.NE.U32.AND P1, PT, R76, RZ, PT ;  /* 0x000000ff4c00720c */ /* 0x000fc40003f25070 */
[----:B------:R-:W-:Y:S02]  /*2790*/  SEL R194, R194, RZ, P6 ;  /* 0x000000ffc2c27207 */ /* 0x000fe40003000000 */
[----:B------:R-:W-:Y:S02]  /*27a0*/  PLOP3.LUT P6, PT, PT, PT, UP2, 0x80, 0x8 ;  /* 0x000000000008781c */ /* 0x000fe40003fcf028 */
[----:B------:R-:W-:Y:S02]  /*27b0*/  SEL R195, RZ, 0x4, P5 ;  /* 0x00000004ffc37807 */ /* 0x000fe40002800000 */
[----:B------:R-:W-:Y:S02]  /*27c0*/  LOP3.LUT R64, R35, 0x30, RZ, 0x3c, !PT ;  /* 0x0000003023407812 */ /* 0x000fe400078e3cff */
[----:B------:R-:W-:Y:S02]  /*27d0*/  ISETP.GE.AND P5, PT, R48, UR11, PT ;  /* 0x0000000b30007c0c */ /* 0x000fe4000bfa6270 */
[----:B------:R-:W-:Y:S01]  /*27e0*/  ISETP.NE.U32.AND P4, PT, R78, RZ, PT ;  /* 0x000000ff4e00720c */ /* 0x000fe20003f85070 */
[----:B------:R-:W-:Y:S01]  /*27f0*/  VIADD R66, R64, UR9 ;  /* 0x0000000940427c36 */ /* 0x000fe20008000000 */
[----:B------:R-:W-:-:S02]  /*2800*/  SEL R195, R195, RZ, P6 ;  /* 0x000000ffc3c37207 */ /* 0x000fc40003000000 */
[----:B------:R-:W-:Y:S02]  /*2810*/  PLOP3.LUT P6, PT, PT, PT, UP2, 0x80, 0x8 ;  /* 0x000000000008781c */ /* 0x000fe40003fcf028 */
[----:B------:R-:W-:Y:S01]  /*2820*/  SEL R189, RZ, 0x4, P5 ;  /* 0x00000004ffbd7807 */ /* 0x000fe20002800000 */
[----:B------:R1:W-:Y:S01]  /*2830*/  LDGSTS.E [R66], desc[UR38][R114.64], P2 ;  /* 0x0000000072427fae */ /* 0x0003e200091a1026 */
[----:B------:R-:W-:Y:S02]  /*2840*/  ISETP.GE.AND P5, PT, R23, UR11, PT ;  /* 0x0000000b17007c0c */ /* 0x000fe4000bfa6270 */
[----:B------:R-:W-:Y:S01]  /*2850*/  SEL R189, R189, RZ, P6 ;  /* 0x000000ffbdbd7207 */ /* 0x000fe20003000000 */
[----:B------:R1:W-:Y:S01]  /*2860*/  LDGSTS.E [R66+0x8], desc[UR38][R112.64], P1 ;  /* 0x0000800070427fae */ /* 0x0003e200089a1026 */
[----:B------:R-:W-:Y:S02]  /*2870*/  PLOP3.LUT P6, PT, PT, PT, UP2, 0x80, 0x8 ;  /* 0x000000000008781c */ /* 0x000fe40003fcf028 */
[----:B------:R-:W-:Y:S01]  /*2880*/  SEL R68, RZ, 0x4, P5 ;  /* 0x00000004ff447807 */ /* 0x000fe20002800000 */
[----:B------:R1:W-:Y:S01]  /*2890*/  LDGSTS.E [R66+0x2000], desc[UR38][R110.64], P4 ;  /* 0x020000006e427fae */ /* 0x0003e2000a1a1026 */
[----:B------:R-:W-:-:S02]  /*28a0*/  ISETP.GE.AND P5, PT, R63, UR11, PT ;  /* 0x0000000b3f007c0c */ /* 0x000fc4000bfa6270 */
[----:B------:R-:W-:Y:S02]  /*28b0*/  ISETP.NE.U32.AND P2, PT, R80, RZ, PT ;  /* 0x000000ff5000720c */ /* 0x000fe40003f45070 */
[----:B------:R-:W-:Y:S02]  /*28c0*/  ISETP.NE.U32.AND P1, PT, R168, RZ, PT ;  /* 0x000000ffa800720c */ /* 0x000fe40003f25070 */
[----:B------:R-:W-:Y:S02]  /*28d0*/  SEL R168, R68, RZ, P6 ;  /* 0x000000ff44a87207 */ /* 0x000fe40003000000 */
[----:B------:R-:W-:Y:S02]  /*28e0*/  PLOP3.LUT P6, PT, PT, PT, UP2, 0x80, 0x8 ;  /* 0x000000000008781c */ /* 0x000fe40003fcf028 */
[----:B------:R-:W-:Y:S02]  /*28f0*/  SEL R196, RZ, 0x4, P5 ;  /* 0x00000004ffc47807 */ /* 0x000fe40002800000 */
[----:B------:R-:W-:-:S02]  /*2900*/  ISETP.GE.AND P4, PT, R19, UR11, PT ;  /* 0x0000000b13007c0c */ /* 0x000fc4000bf86270 */
[----:B------:R-:W-:Y:S01]  /*2910*/  ISETP.NE.U32.AND P5, PT, R169, RZ, PT ;  /* 0x000000ffa900720c */ /* 0x000fe20003fa5070 */
[----:B------:R1:W-:Y:S01]  /*2920*/  LDGSTS.E [R66+0x2008], desc[UR38][R108.64], P2 ;  /* 0x020080006c427fae */ /* 0x0003e200091a1026 */
[----:B------:R-:W-:Y:S02]  /*2930*/  SEL R196, R196, RZ, P6 ;  /* 0x000000ffc4c47207 */ /* 0x000fe40003000000 */
[----:B------:R-:W-:Y:S02]  /*2940*/  LOP3.LUT R68, R35, 0x40, RZ, 0x3c, !PT ;  /* 0x0000004023447812 */ /* 0x000fe400078e3cff */
[----:B------:R-:W-:Y:S02]  /*2950*/  PLOP3.LUT P6, PT, PT, PT, UP2, 0x80, 0x8 ;  /* 0x000000000008781c */ /* 0x000fe40003fcf028 */
[----:B------:R-:W-:Y:S01]  /*2960*/  SEL R201, RZ, 0x4, P4 ;  /* 0x00000004ffc97807 */ /* 0x000fe20002000000 */
[----:B------:R-:W-:Y:S01]  /*2970*/  VIADD R70, R68, UR9 ;  /* 0x0000000944467c36 */ /* 0x000fe20008000000 */
[----:B------:R-:W-:-:S02]  /*2980*/  ISETP.GE.AND P4, PT, R50, UR11, PT ;  /* 0x0000000b32007c0c */ /* 0x000fc4000bf86270 */
[----:B------:R-:W-:Y:S02]  /*2990*/  SEL R201, R201, RZ, P6 ;  /* 0x000000ffc9c97207 */ /* 0x000fe40003000000 */
[----:B------:R-:W-:Y:S01]  /*29a0*/  PLOP3.LUT P6, PT, PT, PT, UP2, 0x80, 0x8 ;  /* 0x000000000008781c */ /* 0x000fe20003fcf028 */
[----:B------:R1:W-:Y:S01]  /*29b0*/  LDGSTS.E [R70], desc[UR38][R106.64], P1 ;  /* 0x000000006a467fae */ /* 0x0003e200089a1026 */
[----:B------:R-:W-:Y:S02]  /*29c0*/  SEL R190, RZ, 0x4, P4 ;  /* 0x00000004ffbe7807 */ /* 0x000fe40002000000 */
[----:B------:R-:W-:Y:S01]  /*29d0*/  ISETP.GE.AND P4, PT, R52, UR11, PT ;  /* 0x0000000b34007c0c */ /* 0x000fe2000bf86270 */
[----:B------:R1:W-:Y:S01]  /*29e0*/  LDGSTS.E [R70+0x8], desc[UR38][R104.64], P5 ;  /* 0x0000800068467fae */ /* 0x0003e2000a9a1026 */
[----:B------:R-:W-:Y:S02]  /*29f0*/  ISETP.NE.U32.AND P2, PT, R170, RZ, PT ;  /* 0x000000ffaa00720c */ /* 0x000fe40003f45070 */
[----:B------:R-:W-:-:S02]  /*2a00*/  SEL R190, R190, RZ, P6 ;  /* 0x000000ffbebe7207 */ /* 0x000fc40003000000 */
[----:B------:R-:W-:Y:S02]  /*2a10*/  PLOP3.LUT P6, PT, PT, PT, UP2, 0x80, 0x8 ;  /* 0x000000000008781c */ /* 0x000fe40003fcf028 */
[----:B------:R-:W-:Y:S02]  /*2a20*/  SEL R191, RZ, 0x4, P4 ;  /* 0x00000004ffbf7807 */ /* 0x000fe40002000000 */
[----:B------:R-:W-:Y:S02]  /*2a30*/  ISETP.GE.AND P5, PT, R65, UR11, PT ;  /* 0x0000000b41007c0c */ /* 0x000fe4000bfa6270 */
[----:B------:R-:W-:Y:S02]  /*2a40*/  SEL R191, R191, RZ, P6 ;  /* 0x000000ffbfbf7207 */ /* 0x000fe40003000000 */
[----:B------:R-:W-:Y:S01]  /*2a50*/  PLOP3.LUT P6, PT, PT, PT, UP2, 0x80, 0x8 ;  /* 0x000000000008781c */ /* 0x000fe20003fcf028 */
[----:B------:R1:W-:Y:S01]  /*2a60*/  LDGSTS.E [R70+0x2000], desc[UR38][R102.64], P2 ;  /* 0x0200000066467fae */ /* 0x0003e200091a1026 */
[----:B------:R-:W-:-:S02]  /*2a70*/  SEL R197, RZ, 0x4, P5 ;  /* 0x00000004ffc57807 */ /* 0x000fc40002800000 */
[----:B------:R-:W-:Y:S02]  /*2a80*/  ISETP.NE.U32.AND P1, PT, R171, RZ, PT ;  /* 0x000000ffab00720c */ /* 0x000fe40003f25070 */
[----:B------:R-:W-:Y:S02]  /*2a90*/  ISETP.GE.AND P5, PT, R67, UR11, PT ;  /* 0x0000000b43007c0c */ /* 0x000fe4000bfa6270 */
[----:B------:R-:W-:Y:S02]  /*2aa0*/  SEL R197, R197, RZ, P6 ;  /* 0x000000ffc5c57207 */ /* 0x000fe40003000000 */
[----:B------:R-:W-:Y:S01]  /*2ab0*/  ISETP.NE.U32.AND P4, PT, R173, RZ, PT ;  /* 0x000000ffad00720c */ /* 0x000fe20003f85070 */
[----:B------:R-:W-:Y:S01]  /*2ac0*/  VIADD R173, R36, UR9 ;  /* 0x0000000924ad7c36 */ /* 0x000fe20008000000 */
[----:B------:R-:W-:Y:S02]  /*2ad0*/  PLOP3.LUT P6, PT, PT, PT, UP2, 0x80, 0x8 ;  /* 0x000000000008781c */ /* 0x000fe40003fcf028 */
[----:B------:R-:W-:-:S02]  /*2ae0*/  SEL R198, RZ, 0x4, P5 ;  /* 0x00000004ffc67807 */ /* 0x000fc40002800000 */
[----:B------:R-:W-:Y:S01]  /*2af0*/  ISETP.NE.U32.AND P2, PT, R174, RZ, PT ;  /* 0x000000ffae00720c */ /* 0x000fe20003f45070 */
[----:B------:R1:W-:Y:S01]  /*2b00*/  LDGSTS.E [R70+0x2008], desc[UR38][R100.64], P1 ;  /* 0x0200800064467fae */ /* 0x0003e200089a1026 */
[----:B------:R-:W-:Y:S02]  /*2b10*/  ISETP.GE.AND P5, PT, R54, UR11, PT ;  /* 0x0000000b36007c0c */ /* 0x000fe4000bfa6270 */
[----:B------:R-:W-:Y:S02]  /*2b20*/  LOP3.LUT R72, R35, 0x50, RZ, 0x3c, !PT ;  /* 0x0000005023487812 */ /* 0x000fe400078e3cff */
[----:B------:R-:W-:Y:S02]  /*2b30*/  SEL R198, R198, RZ, P6 ;  /* 0x000000ffc6c67207 */ /* 0x000fe40003000000 */
[----:B------:R-:W-:Y:S01]  /*2b40*/  PLOP3.LUT P6, PT, PT, PT, UP2, 0x80, 0x8 ;  /* 0x000000000008781c */ /* 0x000fe20003fcf028 */
[----:B------:R-:W-:Y:S01]  /*2b50*/  VIADD R74, R72, UR9 ;  /* 0x00000009484a7c36 */ /* 0x000fe20008000000 */
[----:B------:R-:W-:-:S02]  /*2b60*/  SEL R184, RZ, 0x4, P5 ;  /* 0x00000004ffb87807 */ /* 0x000fc40002800000 */
[----:B------:R-:W-:Y:S02]  /*2b70*/  ISETP.GE.AND P5, PT, R69, UR11, PT ;  /* 0x0000000b45007c0c */ /* 0x000fe4000bfa6270 */
[----:B------:R-:W-:Y:S01]  /*2b80*/  SEL R184, R184, RZ, P6 ;  /* 0x000000ffb8b87207 */ /* 0x000fe20003000000 */
[----:B------:R1:W-:Y:S01]  /*2b90*/  LDGSTS.E [R74], desc[UR38][R98.64], P4 ;  /* 0x00000000624a7fae */ /* 0x0003e2000a1a1026 */
[----:B------:R-:W-:Y:S02]  /*2ba0*/  ISETP.NE.U32.AND P1, PT, R175, RZ, PT ;  /* 0x000000ffaf00720c */ /* 0x000fe40003f25070 */
[----:B------:R-:W-:Y:S01]  /*2bb0*/  PLOP3.LUT P6, PT, PT, PT, UP2, 0x80, 0x8 ;  /* 0x000000000008781c */ /* 0x000fe20003fcf028 */
[----:B------:R1:W-:Y:S01]  /*2bc0*/  LDGSTS.E [R74+0x8], desc[UR38][R96.64], P2 ;  /* 0x00008000604a7fae */ /* 0x0003e200091a1026 */
[----:B------:R-:W-:Y:S02]  /*2bd0*/  SEL R182, RZ, 0x4, P5 ;  /* 0x00000004ffb67807 */ /* 0x000fe40002800000 */
[----:B------:R-:W-:-:S02]  /*2be0*/  ISETP.GE.AND P5, PT, R71, UR11, PT ;  /* 0x0000000b47007c0c */ /* 0x000fc4000bfa6270 */
[----:B------:R-:W-:Y:S02]  /*2bf0*/  ISETP.NE.U32.AND P4, PT, R176, RZ, PT ;  /* 0x000000ffb000720c */ /* 0x000fe40003f85070 */
[----:B------:R-:W-:Y:S02]  /*2c00*/  SEL R182, R182, RZ, P6 ;  /* 0x000000ffb6b67207 */ /* 0x000fe40003000000 */
[----:B------:R-:W-:Y:S01]  /*2c10*/  ISETP.NE.U32.AND P2, PT, R177, RZ, PT ;  /* 0x000000ffb100720c */ /* 0x000fe20003f45070 */
[----:B------:R1:W-:Y:S01]  /*2c20*/  LDGSTS.E [R74+0x2000], desc[UR38][R94.64], P1 ;  /* 0x020000005e4a7fae */ /* 0x0003e200089a1026 */
[----:B------:R-:W-:Y:S02]  /*2c30*/  PLOP3.LUT P6, PT, PT, PT, UP2, 0x80, 0x8 ;  /* 0x000000000008781c */ /* 0x000fe40003fcf028 */
[----:B------:R-:W-:Y:S02]  /*2c40*/  SEL R185, RZ, 0x4, P5 ;  /* 0x00000004ffb97807 */ /* 0x000fe40002800000 */
[----:B------:R-:W-:-:S02]  /*2c50*/  ISETP.GE.AND P5, PT, R73, UR11, PT ;  /* 0x0000000b49007c0c */ /* 0x000fc4000bfa6270 */
[----:B------:R-:W-:Y:S01]  /*2c60*/  LOP3.LUT R76, R35, 0x60, RZ, 0x3c, !PT ;  /* 0x00000060234c7812 */ /* 0x000fe200078e3cff */
[----:B------:R1:W-:Y:S01]  /*2c70*/  LDGSTS.E [R74+0x2008], desc[UR38][R92.64], P4 ;  /* 0x020080005c4a7fae */ /* 0x0003e2000a1a1026 */
[----:B------:R-:W-:Y:S02]  /*2c80*/  SEL R185, R185, RZ, P6 ;  /* 0x000000ffb9b97207 */ /* 0x000fe40003000000 */
[----:B------:R-:W-:Y:S01]  /*2c90*/  PLOP3.LUT P6, PT, PT, PT, UP2, 0x80, 0x8 ;  /* 0x000000000008781c */ /* 0x000fe20003fcf028 */
[----:B------:R-:W-:Y:S01]  /*2ca0*/  VIADD R78, R76, UR9 ;  /* 0x000000094c4e7c36 */ /* 0x000fe20008000000 */
[----:B------:R-:W-:Y:S02]  /*2cb0*/  SEL R183, RZ, 0x4, P5 ;  /* 0x00000004ffb77807 */ /* 0x000fe40002800000 */
[----:B------:R-:W-:Y:S02]  /*2cc0*/  ISETP.GE.AND P5, PT, R75, UR11, PT ;  /* 0x0000000b4b007c0c */ /* 0x000fe4000bfa6270 */
[----:B------:R-:W-:Y:S01]  /*2cd0*/  ISETP.NE.U32.AND P1, PT, R178, RZ, PT ;  /* 0x000000ffb200720c */ /* 0x000fe20003f25070 */
[----:B------:R1:W-:Y:S01]  /*2ce0*/  LDGSTS.E [R78], desc[UR38][R90.64], P2 ;  /* 0x000000005a4e7fae */ /* 0x0003e200091a1026 */
[----:B------:R-:W-:-:S02]  /*2cf0*/  SEL R183, R183, RZ, P6 ;  /* 0x000000ffb7b77207 */ /* 0x000fc40003000000 */
[----:B------:R-:W-:Y:S02]  /*2d00*/  PLOP3.LUT P6, PT, PT, PT, UP2, 0x80, 0x8 ;  /* 0x000000000008781c */ /* 0x000fe40003fcf028 */
[----:B------:R-:W-:Y:S02]  /*2d10*/  SEL R180, RZ, 0x4, P5 ;  /* 0x00000004ffb47807 */ /* 0x000fe40002800000 */
[----:B------:R-:W-:Y:S02]  /*2d20*/  ISETP.GE.AND P5, PT, R77, UR11, PT ;  /* 0x0000000b4d007c0c */ /* 0x000fe4000bfa6270 */
[----:B------:R-:W-:Y:S02]  /*2d30*/  ISETP.NE.U32.AND P2, PT, R181, RZ, PT ;  /* 0x000000ffb500720c */ /* 0x000fe40003f45070 */
[----:B------:R-:W-:Y:S01]  /*2d40*/  SEL R180, R180, RZ, P6 ;  /* 0x000000ffb4b47207 */ /* 0x000fe20003000000 */
[----:B------:R1:W-:Y:S01]  /*2d50*/  LDGSTS.E [R78+0x8], desc[UR38][R88.64], P1 ;  /* 0x00008000584e7fae */ /* 0x0003e200089a1026 */
[----:B------:R-:W-:-:S02]  /*2d60*/  ISETP.NE.U32.AND P4, PT, R179, RZ, PT ;  /* 0x000000ffb300720c */ /* 0x000fc40003f85070 */
[----:B------:R-:W-:Y:S02]  /*2d70*/  PLOP3.LUT P6, PT, PT, PT, UP2, 0x80, 0x8 ;  /* 0x000000000008781c */ /* 0x000fe40003fcf028 */
[----:B------:R-:W-:Y:S02]  /*2d80*/  SEL R181, RZ, 0x4, P5 ;  /* 0x00000004ffb57807 */ /* 0x000fe40002800000 */
[----:B------:R-:W-:Y:S02]  /*2d90*/  ISETP.GE.AND P5, PT, R79, UR11, PT ;  /* 0x0000000b4f007c0c */ /* 0x000fe4000bfa6270 */
[----:B------:R-:W-:Y:S02]  /*2da0*/  SEL R181, R181, RZ, P6 ;  /* 0x000000ffb5b57207 */ /* 0x000fe40003000000 */
[----:B------:R-:W-:Y:S02]  /*2db0*/  PLOP3.LUT P6, PT, PT, PT, UP2, 0x80, 0x8 ;  /* 0x000000000008781c */ /* 0x000fe40003fcf028 */
[----:B------:R-:W-:Y:S01]  /*2dc0*/  SEL R178, RZ, 0x4, P5 ;  /* 0x00000004ffb27807 */ /* 0x000fe20002800000 */
[----:B------:R1:W-:Y:S01]  /*2dd0*/  LDGSTS.E [R78+0x2000], desc[UR38][R86.64], P4 ;  /* 0x02000000564e7fae */ /* 0x0003e2000a1a1026 */
[----:B------:R-:W-:-:S02]  /*2de0*/  ISETP.GE.AND P5, PT, R81, UR11, PT ;  /* 0x0000000b51007c0c */ /* 0x000fc4000bfa6270 */
[----:B------:R-:W-:Y:S01]  /*2df0*/  ISETP.NE.U32.AND P1, PT, R202, RZ, PT ;  /* 0x000000ffca00720c */ /* 0x000fe20003f25070 */
[----:B------:R1:W-:Y:S01]  /*2e00*/  LDGSTS.E [R78+0x2008], desc[UR38][R164.64], P2 ;  /* 0x02008000a44e7fae */ /* 0x0003e200091a1026 */
[----:B------:R-:W-:Y:S02]  /*2e10*/  SEL R178, R178, RZ, P6 ;  /* 0x000000ffb2b27207 */ /* 0x000fe40003000000 */
[----:B------:R-:W-:Y:S02]  /*2e20*/  PLOP3.LUT P6, PT, PT, PT, UP2, 0x80, 0x8 ;  /* 0x000000000008781c */ /* 0x000fe40003fcf028 */
[----:B------:R-:W-:Y:S02]  /*2e30*/  SEL R170, RZ, 0x4, P5 ;  /* 0x00000004ffaa7807 */ /* 0x000fe40002800000 */
[----:B------:R-:W-:Y:S02]  /*2e40*/  LOP3.LUT R80, R35, 0x70, RZ, 0x3c, !PT ;  /* 0x0000007023507812 */ /* 0x000fe400078e3cff */
[----:B------:R-:W-:-:S02]  /*2e50*/  ISETP.GE.AND P5, PT, R83, UR11, PT ;  /* 0x0000000b53007c0c */ /* 0x000fc4000bfa6270 */
[----:B------:R-:W-:Y:S01]  /*2e60*/  ISETP.NE.U32.AND P4, PT, R203, RZ, PT ;  /* 0x000000ffcb00720c */ /* 0x000fe20003f85070 */
[----:B------:R-:W-:Y:S01]  /*2e70*/  VIADD R169, R80, UR9 ;  /* 0x0000000950a97c36 */ /* 0x000fe20008000000 */
[----:B------:R-:W-:Y:S02]  /*2e80*/  SEL R170, R170, RZ, P6 ;  /* 0x000000ffaaaa7207 */ /* 0x000fe40003000000 */
[----:B------:R-:W-:Y:S02]  /*2e90*/  ISETP.NE.U32.AND P2, PT, R204, RZ, PT ;  /* 0x000000ffcc00720c */ /* 0x000fe40003f45070 */
[----:B------:R-:W-:Y:S01]  /*2ea0*/  PLOP3.LUT P6, PT, PT, PT, UP2, 0x80, 0x8 ;  /* 0x000000000008781c */ /* 0x000fe20003fcf028 */
[----:B------:R1:W-:Y:S01]  /*2eb0*/  LDGSTS.E [R169], desc[UR38][R128.64], P1 ;  /* 0x0000000080a97fae */ /* 0x0003e200089a1026 */
[----:B------:R-:W-:Y:S02]  /*2ec0*/  SEL R176, RZ, 0x4, P5 ;  /* 0x00000004ffb07807 */ /* 0x000fe40002800000 */
[----:B------:R-:W-:-:S02]  /*2ed0*/  ISETP.GE.AND P5, PT, R21, UR11, PT ;  /* 0x0000000b15007c0c */ /* 0x000fc4000bfa6270 */
[----:B------:R-:W-:Y:S01]  /*2ee0*/  SEL R176, R176, RZ, P6 ;  /* 0x000000ffb0b07207 */ /* 0x000fe20003000000 */
[----:B------:R1:W-:Y:S01]  /*2ef0*/  LDGSTS.E [R169+0x8], desc[UR38][R126.64], P4 ;  /* 0x000080007ea97fae */ /* 0x0003e2000a1a1026 */
[----:B------:R-:W-:Y:S02]  /*2f00*/  PLOP3.LUT P6, PT, PT, PT, UP2, 0x80, 0x8 ;  /* 0x000000000008781c */ /* 0x000fe40003fcf028 */
[----:B------:R-:W-:Y:S01]  /*2f10*/  SEL R171, RZ, 0x4, P5 ;  /* 0x00000004ffab7807 */ /* 0x000fe20002800000 */
[----:B------:R1:W-:Y:S01]  /*2f20*/  LDGSTS.E [R169+0x2000], desc[UR38][R132.64], P2 ;  /* 0x0200000084a97fae */ /* 0x0003e200091a1026 */
[----:B------:R-:W-:Y:S02]  /*2f30*/  ISETP.GE.AND P5, PT, R85, UR11, PT ;  /* 0x0000000b55007c0c */ /* 0x000fe4000bfa6270 */
[----:B------:R-:W-:Y:S02]  /*2f40*/  ISETP.NE.U32.AND P1, PT, R205, RZ, PT ;  /* 0x000000ffcd00720c */ /* 0x000fe40003f25070 */
[----:B------:R-:W-:Y:S01]  /*2f50*/  SEL R202, R171, RZ, P6 ;  /* 0x000000ffabca7207 */ /* 0x000fe20003000000 */
[----:B------:R-:W-:Y:S01]  /*2f60*/  IMAD.SHL.U32 R171, R130, 0x40, RZ ;  /* 0x0000004082ab7824 */ /* 0x000fe200078e00ff */
[----:B------:R-:W-:-:S02]  /*2f70*/  PLOP3.LUT P6, PT, PT, PT, UP2, 0x80, 0x8 ;  /* 0x000000000008781c */ /* 0x000fc40003fcf028 */
[----:B------:R-:W-:Y:S01]  /*2f80*/  SEL R174, RZ, 0x4, P5 ;  /* 0x00000004ffae7807 */ /* 0x000fe20002800000 */
[----:B--2---:R-:W-:Y:S01]  /*2f90*/  IMAD.WIDE R166, R171, 0x4, R166 ;  /* 0x00000004aba67825 */ /* 0x004fe200078e02a6 */
[----:B------:R-:W-:Y:S02]  /*2fa0*/  ISETP.GE.AND P5, PT, R11, UR11, PT ;  /* 0x0000000b0b007c0c */ /* 0x000fe4000bfa6270 */
[----:B------:R-:W-:Y:S01]  /*2fb0*/  ISETP.NE.U32.AND P2, PT, R82, RZ, PT ;  /* 0x000000ff5200720c */ /* 0x000fe20003f45070 */
[C---:B---3--:R-:W-:Y:S01]  /*2fc0*/  IMAD.WIDE R152, R171.reuse, 0x4, R152 ;  /* 0x00000004ab987825 */ /* 0x048fe200078e0298 */
[----:B------:R-:W-:Y:S01]  /*2fd0*/  SEL R174, R174, RZ, P6 ;  /* 0x000000ffaeae7207 */ /* 0x000fe20003000000 */
[----:B------:R2:W-:Y:S01]  /*2fe0*/  LDGSTS.E [R169+0x2008], desc[UR38][R140.64], P1 ;  /* 0x020080008ca97fae */ /* 0x0005e200089a1026 */
[----:B------:R-:W-:Y:S01]  /*2ff0*/  PLOP3.LUT P6, PT, PT, PT, UP2, 0x80, 0x8 ;  /* 0x000000000008781c */ /* 0x000fe20003fcf028 */
[C---:B----4-:R-:W-:Y:S01]  /*3000*/  IMAD.WIDE R154, R171.reuse, 0x4, R154 ;  /* 0x00000004ab9a7825 */ /* 0x050fe200078e029a */
[----:B------:R-:W-:Y:S01]  /*3010*/  SEL R82, RZ, 0x4, P5 ;  /* 0x00000004ff527807 */ /* 0x000fe20002800000 */
[----:B------:R-:W0:Y:S01]  /*3020*/  LDGDEPBAR ;  /* 0x00000000000079af */ /* 0x000e220000000000 */
[----:B------:R-:W-:Y:S01]  /*3030*/  ISETP.NE.U32.AND P1, PT, R84, RZ, PT ;  /* 0x000000ff5400720c */ /* 0x000fe20003f25070 */
[----:B-----5:R-:W-:Y:S01]  /*3040*/  IMAD.WIDE R156, R171, 0x4, R156 ;  /* 0x00000004ab9c7825 */ /* 0x020fe200078e029c */
[----:B------:R-:W-:-:S02]  /*3050*/  SEL R203, R82, RZ, P6 ;  /* 0x000000ff52cb7207 */ /* 0x000fc40003000000 */
[C---:B------:R-:W-:Y:S01]  /*3060*/  LOP3.LUT R82, R36.reuse, 0x20, RZ, 0x3c, !PT ;  /* 0x0000002024527812 */ /* 0x040fe200078e3cff */
[----:B------:R3:W-:Y:S01]  /*3070*/  LDGSTS.E [R173+0xc000], desc[UR38][R150.64], P2 ;  /* 0x0c00000096ad7fae */ /* 0x0007e200091a1026 */
[----:B------:R-:W-:Y:S01]  /*3080*/  LOP3.LUT R84, R36, 0x40, RZ, 0x3c, !PT ;  /* 0x0000004024547812 */ /* 0x000fe200078e3cff */
[C---:B-1----:R-:W-:Y:S01]  /*3090*/  IMAD.WIDE R158, R171.reuse, 0x4, R158 ;  /* 0x00000004ab9e7825 */ /* 0x042fe200078e029e */
[----:B------:R-:W-:Y:S01]  /*30a0*/  ISETP.NE.U32.AND P4, PT, R168, RZ, PT ;  /* 0x000000ffa800720c */ /* 0x000fe20003f85070 */
[----:B------:R1:W-:Y:S01]  /*30b0*/  LDGSTS.E [R173+0xc400], desc[UR38][R142.64], P2 ;  /* 0x0c4000008ead7fae */ /* 0x0003e200091a1026 */
[----:B------:R-:W-:Y:S01]  /*30c0*/  LOP3.LUT R168, R36, 0x60, RZ, 0x3c, !PT ;  /* 0x0000006024a87812 */ /* 0x000fe200078e3cff */
[----:B------:R-:W-:Y:S01]  /*30d0*/  VIADD R175, R82, UR9 ;  /* 0x0000000952af7c36 */ /* 0x000fe20008000000 */
[----:B------:R-:W-:Y:S01]  /*30e0*/  ISETP.GE.AND P5, PT, R34, UR11, PT ;  /* 0x0000000b22007c0c */ /* 0x000fe2000bfa6270 */
[----:B------:R-:W-:Y:S01]  /*30f0*/  VIADD R177, R84, UR9 ;  /* 0x0000000954b17c36 */ /* 0x000fe20008000000 */
[----:B------:R-:W-:Y:S01]  /*3100*/  PLOP3.LUT P6, PT, PT, PT, UP2, 0x80, 0x8 ;  /* 0x000000000008781c */ /* 0x000fe20003fcf028 */
[----:B------:R-:W-:Y:S01]  /*3110*/  VIADD R179, R168, UR9 ;  /* 0x00000009a8b37c36 */ /* 0x000fe20008000000 */
[----:B------:R4:W-:Y:S01]  /*3120*/  LDGSTS.E [R175+0xc100], desc[UR38][R134.64], P2 ;  /* 0x0c10000086af7fae */ /* 0x0009e200091a1026 */
[----:B------:R-:W-:Y:S01]  /*3130*/  SEL R204, RZ, 0x4, P5 ;  /* 0x00000004ffcc7807 */ /* 0x000fe20002800000 */
[C---:B------:R-:W-:Y:S01]  /*3140*/  IMAD.WIDE R160, R171.reuse, 0x4, R160 ;  /* 0x00000004aba07825 */ /* 0x040fe200078e02a0 */
[----:B------:R-:W-:Y:S01]  /*3150*/  ISETP.NE.U32.AND P5, PT, R172, RZ, PT ;  /* 0x000000ffac00720c */ /* 0x000fe20003fa5070 */
[----:B------:R5:W-:Y:S01]  /*3160*/  LDGSTS.E [R175+0xc500], desc[UR38][R144.64], P2 ;  /* 0x0c50000090af7fae */ /* 0x000be200091a1026 */
[----:B------:R-:W-:Y:S01]  /*3170*/  SEL R172, R204, RZ, P6 ;  /* 0x000000ffccac7207 */ /* 0x000fe20003000000 */
[C---:B------:R-:W-:Y:S01]  /*3180*/  IMAD.WIDE R162, R171.reuse, 0x4, R162 ;  /* 0x00000004aba27825 */ /* 0x040fe200078e02a2 */
[----:B------:R-:W-:Y:S01]  /*3190*/  ISETP.NE.U32.AND P6, PT, R200, RZ, PT ;  /* 0x000000ffc800720c */ /* 0x000fe20003fc5070 */
[----:B------:R1:W-:Y:S01]  /*31a0*/  LDGSTS.E [R177+0xc200], desc[UR38][R136.64], P2 ;  /* 0x0c20000088b17fae */ /* 0x0003e200091a1026 */
[----:B------:R-:W-:Y:S01]  /*31b0*/  UIADD3 UR11, UPT, UPT, UR32, -0x80, URZ ;  /* 0xffffff80200b7890 */ /* 0x000fe2000fffe0ff */
[C---:B------:R-:W-:Y:S01]  /*31c0*/  IMAD.WIDE R124, R171.reuse, 0x4, R124 ;  /* 0x00000004ab7c7825 */ /* 0x040fe200078e027c */
[----:B------:R-:W-:Y:S01]  /*31d0*/  UISETP.LT.OR UP2, UPT, UR8, 0x40, UP1 ;  /* 0x000000400800788c */ /* 0x000fe20008f41670 */
[----:B------:R1:W-:Y:S02]  /*31e0*/  LDGSTS.E [R177+0xc600], desc[UR38][R146.64], P2 ;  /* 0x0c60000092b17fae */ /* 0x0003e400091a1026 */
[----:B------:R-:W-:-:S02]  /*31f0*/  IMAD.WIDE R122, R171, 0x4, R122 ;  /* 0x00000004ab7a7825 */ /* 0x000fc400078e027a */
[----:B------:R1:W-:Y:S02]  /*3200*/  LDGSTS.E [R179+0xc300], desc[UR38][R138.64], P2 ;  /* 0x0c3000008ab37fae */ /* 0x0003e400091a1026 */
[----:B------:R-:W-:Y:S02]  /*3210*/  IMAD.WIDE R120, R171, 0x4, R120 ;  /* 0x00000004ab787825 */ /* 0x000fe400078e0278 */
[----:B------:R1:W-:Y:S01]  /*3220*/  LDGSTS.E [R179+0xc700], desc[UR38][R148.64], P2 ;  /* 0x0c70000094b37fae */ /* 0x0003e200091a1026 */
[----:B------:R-:W-:Y:S01]  /*3230*/  ISETP.NE.U32.AND P2, PT, R199, RZ, PT ;  /* 0x000000ffc700720c */ /* 0x000fe20003f45070 */
[C---:B------:R-:W-:Y:S02]  /*3240*/  IMAD.WIDE R118, R171.reuse, 0x4, R118 ;  /* 0x00000004ab767825 */ /* 0x040fe400078e0276 */
[----:B------:R-:W0:Y:S02]  /*3250*/  LDGDEPBAR ;  /* 0x00000000000079af */ /* 0x000e240000000000 */
[C---:B------:R-:W-:Y:S01]  /*3260*/  IMAD.WIDE R116, R171.reuse, 0x4, R116 ;  /* 0x00000004ab747825 */ /* 0x040fe200078e0274 */
[----:B------:R-:W-:Y:S03]  /*3270*/  BAR.SYNC.DEFER_BLOCKING 0x0 ;  /* 0x0000000000007b1d */ /* 0x000fe60000010000 */
[----:B------:R-:W-:-:S04]  /*3280*/  IMAD.WIDE R114, R171, 0x4, R114 ;  /* 0x00000004ab727825 */ /* 0x000fc800078e0272 */
[----:B------:R-:W-:-:S04]  /*3290*/  IMAD.WIDE R112, R171, 0x4, R112 ;  /* 0x00000004ab707825 */ /* 0x000fc800078e0270 */
[----:B------:R-:W-:-:S04]  /*32a0*/  IMAD.WIDE R110, R171, 0x4, R110 ;  /* 0x00000004ab6e7825 */ /* 0x000fc800078e026e */
[----:B------:R-:W-:-:S04]  /*32b0*/  IMAD.WIDE R108, R171, 0x4, R108 ;  /* 0x00000004ab6c7825 */ /* 0x000fc800078e026c */
[----:B------:R-:W-:-:S04]  /*32c0*/  IMAD.WIDE R106, R171, 0x4, R106 ;  /* 0x00000004ab6a7825 */ /* 0x000fc800078e026a */
[C---:B------:R-:W-:Y:S01]  /*32d0*/  IMAD.WIDE R104, R171.reuse, 0x4, R104 ;  /* 0x00000004ab687825 */ /* 0x040fe200078e0268 */
[----:B------:R-:W-:Y:S01]  /*32e0*/  @!PT LDS RZ, [RZ] ;  /* 0x00000000fffff984 */ /* 0x000fe20000000800 */
[----:B------:R-:W-:Y:S01]  /*32f0*/  @!PT LDS RZ, [RZ] ;  /* 0x00000000fffff984 */ /* 0x000fe20000000800 */
[----:B------:R-:W-:Y:S01]  /*3300*/  @!PT LDS RZ, [RZ] ;  /* 0x00000000fffff984 */ /* 0x000fe20000000800 */
[----:B------:R1:W-:Y:S01]  /*3310*/  LDGSTS.E [R42+0x4000], desc[UR38][R166.64], P3 ;  /* 0x04000000a62a7fae */ /* 0x0003e200099a1026 */
[----:B------:R-:W-:Y:S02]  /*3320*/  ISETP.NE.U32.AND P3, PT, R186, RZ, PT ;  /* 0x000000ffba00720c */ /* 0x000fe40003f65070 */
[C---:B------:R-:W-:Y:S01]  /*3330*/  IMAD.WIDE R102, R171.reuse, 0x4, R102 ;  /* 0x00000004ab667825 */ /* 0x040fe200078e0266 */
[----:B------:R1:W-:Y:S01]  /*3340*/  LDGSTS.E [R42+0x4008], desc[UR38][R152.64], P1 ;  /* 0x04008000982a7fae */ /* 0x0003e200089a1026 */
[----:B------:R-:W-:Y:S02]  /*3350*/  ISETP.NE.U32.AND P1, PT, R192, RZ, PT ;  /* 0x000000ffc000720c */ /* 0x000fe40003f25070 */
[----:B------:R-:W-:Y:S01]  /*3360*/  IMAD.WIDE R100, R171, 0x4, R100 ;  /* 0x00000004ab647825 */ /* 0x000fe200078e0264 */
[----:B------:R1:W-:Y:S01]  /*3370*/  LDGSTS.E [R42+0x6000], desc[UR38][R154.64], P5 ;  /* 0x060000009a2a7fae */ /* 0x0003e2000a9a1026 */
[----:B------:R-:W-:-:S02]  /*3380*/  ISETP.NE.U32.AND P5, PT, R193, RZ, PT ;  /* 0x000000ffc100720c */ /* 0x000fc40003fa5070 */
[----:B------:R-:W-:Y:S01]  /*3390*/  IMAD.WIDE R98, R171, 0x4, R98 ;  /* 0x00000004ab627825 */ /* 0x000fe200078e0262 */
[----:B------:R1:W-:Y:S01]  /*33a0*/  LDGSTS.E [R42+0x6008], desc[UR38][R156.64], P2 ;  /* 0x060080009c2a7fae */ /* 0x0003e200091a1026 */
[----:B------:R-:W-:Y:S02]  /*33b0*/  ISETP.NE.U32.AND P2, PT, R187, RZ, PT ;  /* 0x000000ffbb00720c */ /* 0x000fe40003f45070 */
[C---:B------:R-:W-:Y:S01]  /*33c0*/  IMAD.WIDE R96, R171.reuse, 0x4, R96 ;  /* 0x00000004ab607825 */ /* 0x040fe200078e0260 */
[----:B------:R1:W-:Y:S01]  /*33d0*/  LDGSTS.E [R58+0x4000], desc[UR38][R158.64], P6 ;  /* 0x040000009e3a7fae */ /* 0x0003e2000b1a1026 */
[----:B------:R-:W-:Y:S02]  /*33e0*/  ISETP.NE.U32.AND P6, PT, R188, RZ, PT ;  /* 0x000000ffbc00720c */ /* 0x000fe40003fc5070 */
[----:B------:R-:W-:Y:S01]  /*33f0*/  IMAD.WIDE R94, R171, 0x4, R94 ;  /* 0x00000004ab5e7825 */ /* 0x000fe200078e025e */
[----:B------:R-:W-:Y:S01]  /*3400*/  LDGSTS.E [R58+0x4008], desc[UR38][R160.64], P3 ;  /* 0x04008000a03a7fae */ /* 0x000fe200099a1026 */
[----:B------:R-:W-:-:S02]  /*3410*/  ISETP.NE.U32.AND P3, PT, R194, RZ, PT ;  /* 0x000000ffc200720c */ /* 0x000fc40003f65070 */
[----:B------:R-:W-:Y:S01]  /*3420*/  IMAD.WIDE R92, R171, 0x4, R92 ;  /* 0x00000004ab5c7825 */ /* 0x000fe200078e025c */
[----:B------:R1:W-:Y:S01]  /*3430*/  LDGSTS.E [R58+0x6000], desc[UR38][R162.64], P1 ;  /* 0x06000000a23a7fae */ /* 0x0003e200089a1026 */
[----:B------:R-:W-:Y:S02]  /*3440*/  ISETP.NE.U32.AND P1, PT, R195, RZ, PT ;  /* 0x000000ffc300720c */ /* 0x000fe40003f25070 */
[----:B------:R-:W-:Y:S01]  /*3450*/  IMAD.WIDE R90, R171, 0x4, R90 ;  /* 0x00000004ab5a7825 */ /* 0x000fe200078e025a */
[----:B------:R1:W-:Y:S01]  /*3460*/  LDGSTS.E [R58+0x6008], desc[UR38][R124.64], P5 ;  /* 0x060080007c3a7fae */ /* 0x0003e2000a9a1026 */
[----:B------:R-:W-:Y:S02]  /*3470*/  ISETP.NE.U32.AND P5, PT, R189, RZ, PT ;  /* 0x000000ffbd00720c */ /* 0x000fe40003fa5070 */
[----:B------:R-:W-:Y:S01]  /*3480*/  IMAD.WIDE R88, R171, 0x4, R88 ;  /* 0x00000004ab587825 */ /* 0x000fe200078e0258 */
[----:B------:R1:W-:Y:S01]  /*3490*/  LDGSTS.E [R62+0x4000], desc[UR38][R122.64], P2 ;  /* 0x040000007a3e7fae */ /* 0x0003e200091a1026 */
[----:B------:R-:W-:-:S02]  /*34a0*/  ISETP.NE.U32.AND P2, PT, R201, RZ, PT ;  /* 0x000000ffc900720c */ /* 0x000fc40003f45070 */
[C---:B------:R-:W-:Y:S01]  /*34b0*/  IMAD.WIDE R86, R171.reuse, 0x4, R86 ;  /* 0x00000004ab567825 */ /* 0x040fe200078e0256 */
        /* <DEDUP_REMOVED lines=11> */
[----:B------:R-:W-:Y:S01]  /*3570*/  IMAD.WIDE R132, R171, 0x4, R132 ;  /* 0x00000004ab847825 */ /* 0x000fe200078e0284 */
[----:B------:R4:W-:Y:S01]  /*3580*/  LDGSTS.E [R66+0x4008], desc[UR38][R112.64], P4 ;  /* 0x0400800070427fae */ /* 0x0009e2000a1a1026 */
[----:B------:R-:W-:Y:S02]  /*3590*/  ISETP.NE.U32.AND P4, PT, R197, RZ, PT ;  /* 0x000000ffc500720c */ /* 0x000fe40003f85070 */
[----:B--2---:R-:W-:Y:S01]  /*35a0*/  IMAD.WIDE R140, R171, 0x4, R140 ;  /* 0x00000004ab8c7825 */ /* 0x004fe200078e028c */
[----:B------:R2:W-:Y:S01]  /*35b0*/  LDGSTS.E [R66+0x6000], desc[UR38][R110.64], P6 ;  /* 0x060000006e427fae */ /* 0x0005e2000b1a1026 */
[----:B------:R-:W-:-:S02]  /*35c0*/  ISETP.NE.U32.AND P6, PT, R198, RZ, PT ;  /* 0x000000ffc600720c */ /* 0x000fc40003fc5070 */
[C---:B---3--:R-:W-:Y:S01]  /*35d0*/  IMAD.WIDE R150, R131.reuse, 0x4, R150 ;  /* 0x0000000483967825 */ /* 0x048fe200078e0296 */
[----:B------:R2:W-:Y:S01]  /*35e0*/  LDGSTS.E [R66+0x6008], desc[UR38][R108.64], P2 ;  /* 0x060080006c427fae */ /* 0x0005e200091a1026 */
[----:B------:R-:W-:Y:S02]  /*35f0*/  ISETP.NE.U32.AND P2, PT, R184, RZ, PT ;  /* 0x000000ffb800720c */ /* 0x000fe40003f45070 */
[C---:B-1----:R-:W-:Y:S01]  /*3600*/  IMAD.WIDE R142, R131.reuse, 0x4, R142 ;  /* 0x00000004838e7825 */ /* 0x042fe200078e028e */
[----:B------:R2:W-:Y:S01]  /*3610*/  LDGSTS.E [R70+0x4000], desc[UR38][R106.64], P1 ;  /* 0x040000006a467fae */ /* 0x0005e200089a1026 */
[----:B------:R-:W-:Y:S02]  /*3620*/  ISETP.NE.U32.AND P1, PT, R182, RZ, PT ;  /* 0x000000ffb600720c */ /* 0x000fe40003f25070 */
[----:B----4-:R-:W-:Y:S01]  /*3630*/  IMAD.WIDE R134, R131, 0x4, R134 ;  /* 0x0000000483867825 */ /* 0x010fe200078e0286 */
[----:B------:R2:W-:Y:S01]  /*3640*/  LDGSTS.E [R70+0x4008], desc[UR38][R104.64], P5 ;  /* 0x0400800068467fae */ /* 0x0005e2000a9a1026 */
[----:B------:R-:W-:-:S02]  /*3650*/  ISETP.NE.U32.AND P5, PT, R185, RZ, PT ;  /* 0x000000ffb900720c */ /* 0x000fc40003fa5070 */
[----:B-----5:R-:W-:Y:S01]  /*3660*/  IMAD.WIDE R144, R131, 0x4, R144 ;  /* 0x0000000483907825 */ /* 0x020fe200078e0290 */
        /* <DEDUP_REMOVED lines=11> */
[----:B------:R-:W-:Y:S01]  /*3720*/  IMAD.SHL.U32 R181, R171, 0x4, RZ ;  /* 0x00000004abb57824 */ /* 0x000fe200078e00ff */
[----:B------:R2:W-:Y:S01]  /*3730*/  LDGSTS.E [R74+0x6000], desc[UR38][R94.64], P5 ;  /* 0x060000005e4a7fae */ /* 0x0005e2000a9a1026 */
[----:B------:R-:W-:Y:S01]  /*3740*/  ISETP.NE.U32.AND P5, PT, R178, RZ, PT ;  /* 0x000000ffb200720c */ /* 0x000fe20003fa5070 */
[----:B------:R-:W-:Y:S02]  /*3750*/  IMAD.WIDE R148, R131, 0x4, R148 ;  /* 0x0000000483947825 */ /* 0x000fe400078e0294 */
[----:B------:R2:W-:Y:S01]  /*3760*/  LDGSTS.E [R74+0x6008], desc[UR38][R92.64], P4 ;  /* 0x060080005c4a7fae */ /* 0x0005e2000a1a1026 */
[----:B------:R-:W-:-:S02]  /*3770*/  ISETP.NE.U32.AND P4, PT, R170, RZ, PT ;  /* 0x000000ffaa00720c */ /* 0x000fc40003f85070 */
[----:B------:R-:W-:Y:S01]  /*3780*/  SHF.R.S32.HI R170, RZ, 0x1f, R171 ;  /* 0x0000001fffaa7819 */ /* 0x000fe200000114ab */
[----:B------:R2:W-:Y:S01]  /*3790*/  LDGSTS.E [R78+0x4000], desc[UR38][R90.64], P2 ;  /* 0x040000005a4e7fae */ /* 0x0005e200091a1026 */
[----:B------:R-:W-:Y:S02]  /*37a0*/  ISETP.GE.AND P2, PT, R33, UR11, PT ;  /* 0x0000000b21007c0c */ /* 0x000fe4000bf46270 */
[----:B------:R-:W-:Y:S01]  /*37b0*/  SHF.L.U64.HI R183, R171, 0x2, R170 ;  /* 0x00000002abb77819 */ /* 0x000fe200000102aa */
[----:B------:R2:W-:Y:S01]  /*37c0*/  LDGSTS.E [R78+0x4008], desc[UR38][R88.64], P1 ;  /* 0x04008000584e7fae */ /* 0x0005e200089a1026 */
[----:B------:R-:W-:-:S03]  /*37d0*/  IADD3 R166, P1, PT, R166, R181, RZ ;  /* 0x000000b5a6a67210 */ /* 0x000fc60007f3e0ff */
[----:B------:R2:W-:Y:S01]  /*37e0*/  LDGSTS.E [R78+0x6000], desc[UR38][R86.64], P5 ;  /* 0x06000000564e7fae */ /* 0x0005e2000a9a1026 */
[----:B------:R-:W-:Y:S01]  /*37f0*/  ISETP.NE.U32.AND P5, PT, R176, RZ, PT ;  /* 0x000000ffb000720c */ /* 0x000fe20003fa5070 */
[----:B------:R-:W-:Y:S01]  /*3800*/  IMAD.X R167, R167, 0x1, R183, P1 ;  /* 0x00000001a7a77824 */ /* 0x000fe200008e06b7 */
[----:B------:R-:W-:Y:S01]  /*3810*/  PLOP3.LUT P1, PT, PT, PT, UP3, 0x80, 0x8 ;  /* 0x000000000008781c */ /* 0x000fe20003f2f038 */
[----:B------:R2:W-:Y:S01]  /*3820*/  LDGSTS.E [R78+0x6008], desc[UR38][R164.64], P4 ;  /* 0x06008000a44e7fae */ /* 0x0005e2000a1a1026 */
[----:B------:R-:W-:Y:S02]  /*3830*/  SEL R176, RZ, 0x4, P2 ;  /* 0x00000004ffb07807 */ /* 0x000fe40001000000 */
[----:B------:R-:W-:Y:S02]  /*3840*/  ISETP.GE.AND P2, PT, R28, UR11, PT ;  /* 0x0000000b1c007c0c */ /* 0x000fe4000bf46270 */
[----:B------:R-:W-:Y:S02]  /*3850*/  SEL R176, R176, RZ, P1 ;  /* 0x000000ffb0b07207 */ /* 0x000fe40000800000 */
[----:B------:R-:W-:-:S02]  /*3860*/  ISETP.NE.U32.AND P1, PT, R174, RZ, PT ;  /* 0x000000ffae00720c */ /* 0x000fc40003f25070 */
[----:B------:R-:W-:Y:S01]  /*3870*/  SEL R174, RZ, 0x4, P2 ;  /* 0x00000004ffae7807 */ /* 0x000fe20001000000 */
[----:B------:R2:W-:Y:S01]  /*3880*/  LDGSTS.E [R169+0x4000], desc[UR38][R128.64], P5 ;  /* 0x0400000080a97fae */ /* 0x0005e2000a9a1026 */
[----:B------:R-:W-:Y:S02]  /*3890*/  ISETP.NE.U32.AND P2, PT, R172, RZ, PT ;  /* 0x000000ffac00720c */ /* 0x000fe40003f45070 */
[----:B------:R-:W-:Y:S01]  /*38a0*/  IADD3 R152, P4, PT, R152, R181, RZ ;  /* 0x000000b598987210 */ /* 0x000fe20007f9e0ff */
[----:B------:R2:W-:Y:S01]  /*38b0*/  LDGSTS.E [R169+0x4008], desc[UR38][R126.64], P3 ;  /* 0x040080007ea97fae */ /* 0x0005e200099a1026 */
[----:B------:R-:W-:-:S03]  /*38c0*/  ISETP.NE.U32.AND P5, PT, R176, RZ, PT ;  /* 0x000000ffb000720c */ /* 0x000fc60003fa5070 */
[--C-:B------:R-:W-:Y:S01]  /*38d0*/  IMAD.X R153, R153, 0x1, R183.reuse, P4 ;  /* 0x0000000199997824 */ /* 0x100fe200020e06b7 */
[----:B------:R-:W-:Y:S01]  /*38e0*/  PLOP3.LUT P4, PT, PT, PT, UP3, 0x80, 0x8 ;  /* 0x000000000008781c */ /* 0x000fe20003f8f038 */
[----:B------:R2:W-:Y:S01]  /*38f0*/  LDGSTS.E [R169+0x6000], desc[UR38][R132.64], P1 ;  /* 0x0600000084a97fae */ /* 0x0005e200089a1026 */
[----:B------:R-:W-:Y:S02]  /*3900*/  ISETP.GE.AND P1, PT, R25, UR11, PT ;  /* 0x0000000b19007c0c */ /* 0x000fe4000bf26270 */
[----:B------:R-:W-:Y:S01]  /*3910*/  SEL R174, R174, RZ, P4 ;  /* 0x000000ffaeae7207 */ /* 0x000fe20002000000 */
[----:B------:R2:W-:Y:S01]  /*3920*/  LDGSTS.E [R169+0x6008], desc[UR38][R140.64], P6 ;  /* 0x060080008ca97fae */ /* 0x0005e2000b1a1026 */
[-C--:B------:R-:W-:Y:S02]  /*3930*/  IADD3 R154, P4, PT, R154, R181.reuse, RZ ;  /* 0x000000b59a9a7210 */ /* 0x080fe40007f9e0ff */
[----:B------:R-:W-:Y:S01]  /*3940*/  SEL R172, RZ, 0x4, P1 ;  /* 0x00000004ffac7807 */ /* 0x000fe20000800000 */
[----:B------:R-:W0:Y:S01]  /*3950*/  LDGDEPBAR ;  /* 0x00000000000079af */ /* 0x000e220000000000 */
[-C--:B------:R-:W-:Y:S01]  /*3960*/  IADD3 R156, P6, PT, R156, R181.reuse, RZ ;  /* 0x000000b59c9c7210 */ /* 0x080fe20007fde0ff */
[--C-:B------:R-:W-:Y:S01]  /*3970*/  IMAD.X R155, R155, 0x1, R183.reuse, P4 ;  /* 0x000000019b9b7824 */ /* 0x100fe200020e06b7 */
[----:B------:R-:W-:Y:S01]  /*3980*/  PLOP3.LUT P4, PT, PT, PT, UP3, 0x80, 0x8 ;  /* 0x000000000008781c */ /* 0x000fe20003f8f038 */
[----:B------:R2:W-:Y:S01]  /*3990*/  LDGSTS.E [R173+0xd000], desc[UR38][R150.64], P2 ;  /* 0x0d00000096ad7fae */ /* 0x0005e200091a1026 */
[----:B------:R-:W-:Y:S01]  /*39a0*/  ISETP.NE.U32.AND P3, PT, R174, RZ, PT ;  /* 0x000000ffae00720c */ /* 0x000fe20003f65070 */
[----:B------:R-:W-:Y:S01]  /*39b0*/  IMAD.X R157, R157, 0x1, R183, P6 ;  /* 0x000000019d9d7824 */ /* 0x000fe200030e06b7 */
[----:B------:R-:W-:Y:S01]  /*39c0*/  SEL R172, R172, RZ, P4 ;  /* 0x000000ffacac7207 */ /* 0x000fe20002000000 */
[----:B------:R2:W-:Y:S01]  /*39d0*/  LDGSTS.E [R173+0xd400], desc[UR38][R142.64], P2 ;  /* 0x0d4000008ead7fae */ /* 0x0005e200091a1026 */
[----:B------:R-:W-:-:S02]  /*39e0*/  IADD3 R158, P4, PT, R158, R181, RZ ;  /* 0x000000b59e9e7210 */ /* 0x000fc40007f9e0ff */
[----:B------:R-:W-:Y:S01]  /*39f0*/  PLOP3.LUT P1, PT, PT, PT, UP3, 0x80, 0x8 ;  /* 0x000000000008781c */ /* 0x000fe20003f2f038 */
[----:B------:R2:W-:Y:S01]  /*3a00*/  LDGSTS.E [R175+0xd100], desc[UR38][R134.64], P2 ;  /* 0x0d10000086af7fae */ /* 0x0005e200091a1026 */
[-C--:B------:R-:W-:Y:S01]  /*3a10*/  IADD3 R162, P6, PT, R162, R181.reuse, RZ ;  /* 0x000000b5a2a27210 */ /* 0x080fe20007fde0ff */
[--C-:B------:R-:W-:Y:S01]  /*3a20*/  IMAD.X R159, R159, 0x1, R183.reuse, P4 ;  /* 0x000000019f9f7824 */ /* 0x100fe200020e06b7 */
[----:B------:R-:W-:Y:S01]  /*3a30*/  IADD3 R160, P4, PT, R160, R181, RZ ;  /* 0x000000b5a0a07210 */ /* 0x000fe20007f9e0ff */
[----:B------:R2:W-:Y:S02]  /*3a40*/  LDGSTS.E [R175+0xd500], desc[UR38][R144.64], P2 ;  /* 0x0d50000090af7fae */ /* 0x0005e400091a1026 */
[--C-:B------:R-:W-:Y:S02]  /*3a50*/  IMAD.X R163, R163, 0x1, R183.reuse, P6 ;  /* 0x00000001a3a37824 */ /* 0x100fe400030e06b7 */
[----:B------:R2:W-:Y:S01]  /*3a60*/  LDGSTS.E [R177+0xd200], desc[UR38][R136.64], P2 ;  /* 0x0d20000088b17fae */ /* 0x0005e200091a1026 */
[----:B------:R-:W-:-:S03]  /*3a70*/  IMAD.X R161, R161, 0x1, R183, P4 ;  /* 0x00000001a1a17824 */ /* 0x000fc600020e06b7 */
[----:B------:R2:W-:Y:S04]  /*3a80*/  LDGSTS.E [R177+0xd600], desc[UR38][R146.64], P2 ;  /* 0x0d60000092b17fae */ /* 0x0005e800091a1026 */
[----:B------:R2:W-:Y:S04]  /*3a90*/  LDGSTS.E [R179+0xd300], desc[UR38][R138.64], P2 ;  /* 0x0d3000008ab37fae */ /* 0x0005e800091a1026 */
[----:B------:R2:W-:Y:S01]  /*3aa0*/  LDGSTS.E [R179+0xd700], desc[UR38][R148.64], P2 ;  /* 0x0d70000094b37fae */ /* 0x0005e200091a1026 */
[----:B------:R-:W-:-:S03]  /*3ab0*/  ISETP.GE.AND P2, PT, R49, UR11, PT ;  /* 0x0000000b31007c0c */ /* 0x000fc6000bf46270 */
[----:B------:R-:W0:Y:S01]  /*3ac0*/  LDGDEPBAR ;  /* 0x00000000000079af */ /* 0x000e220000000000 */
[----:B------:R-:W-:Y:S02]  /*3ad0*/  SEL R174, RZ, 0x4, P2 ;  /* 0x00000004ffae7807 */ /* 0x000fe40001000000 */
[----:B------:R-:W-:Y:S02]  /*3ae0*/  ISETP.NE.U32.AND P2, PT, R172, RZ, PT ;  /* 0x000000ffac00720c */ /* 0x000fe40003f45070 */
[----:B------:R-:W-:-:S04]  /*3af0*/  SEL R174, R174, RZ, P1 ;  /* 0x000000ffaeae7207 */ /* 0x000fc80000800000 */
[----:B------:R-:W-:Y:S01]  /*3b00*/  ISETP.NE.U32.AND P1, PT, R174, RZ, PT ;  /* 0x000000ffae00720c */ /* 0x000fe20003f25070 */
[----:B------:R-:W-:-:S04]  /*3b10*/  DEPBAR.LE SB0, 0x2 ;  /* 0x000080800000791a */ /* 0x000fc80000000000 */
[----:B------:R-:W-:Y:S06]  /*3b20*/  BAR.SYNC.DEFER_BLOCKING 0x0 ;  /* 0x0000000000007b1d */ /* 0x000fec0000010000 */
[----:B--2---:R-:W-:Y:S05]  /*3b30*/  BRA.U UP2, `(.L_x_6) ;  /* 0x0000000102d87547 */ /* 0x004fea000b800000 */
[----:B------:R-:W-:Y:S02]  /*3b40*/  USHF.R.U32.HI UR12, URZ, 0x4, UR9 ;  /* 0x00000004ff0c7899 */ /* 0x000fe40008011609 */
[----:B------:R-:W-:Y:S02]  /*3b50*/  UIADD3 UR5, UPT, UPT, UR9, 0xc000, URZ ;  /* 0x0000c00009057890 */ /* 0x000fe4000fffe0ff */
[----:B------:R-:W-:Y:S02]  /*3b60*/  USGXT.U32 UR12, UR12, 0xe ;  /* 0x0000000e0c0c789a */ /* 0x000fe40008000000 */
[----:B------:R-:W-:Y:S02]  /*3b70*/  USHF.R.U32.HI UR5, URZ, 0x4, UR5 ;  /* 0x00000004ff057899 */ /* 0x000fe40008011605 */
[----:B------:R-:W-:Y:S02]  /*3b80*/  UIADD3 UR24, UP2, UPT, UR12, 0x2, URZ ;  /* 0x000000020c187890 */ /* 0x000fe4000ff5e0ff */
[----:B------:R-:W-:Y:S01]  /*3b90*/  USGXT.U32 UR14, UR5, 0xe ;  /* 0x0000000e050e789a */ /* 0x000fe20008000000 */
[----:B------:R-:W-:Y:S01]  /*3ba0*/  UMOV UR4, URZ ;  /* 0x000000ff00047c82 */ /* 0x000fe20008000000 */
[----:B------:R-:W-:Y:S01]  /*3bb0*/  UMOV UR6, URZ ;  /* 0x000000ff00067c82 */ /* 0x000fe20008000000 */
[----:B------:R-:W-:-:S02]  /*3bc0*/  UIADD3.X UR25, UPT, UPT, UR4, 0x40004040, URZ, UP2, !UPT ;  /* 0x4000404004197890 */ /* 0x000fc400097fe4ff */
[----:B------:R-:W-:Y:S01]  /*3bd0*/  UIADD3 UR56, UP2, UPT, UR14, 0x2, URZ ;  /* 0x000000020e387890 */ /* 0x000fe2000ff5e0ff */
[----:B------:R-:W-:Y:S01]  /*3be0*/  UMOV UR4, UR34 ;  /* 0x0000002200047c82 */ /* 0x000fe20008000000 */
[----:B------:R-:W-:Y:S02]  /*3bf0*/  UMOV UR5, URZ ;  /* 0x000000ff00057c82 */ /* 0x000fe40008000000 */
[----:B------:R-:W-:Y:S01]  /*3c00*/  UIADD3.X UR57, UPT, UPT, UR6, 0x40004040, URZ, UP2, !UPT ;  /* 0x4000404006397890 */ /* 0x000fe200097fe4ff */
[----:B------:R-:W-:Y:S01]  /*3c10*/  UMOV UR33, UR4 ;  /* 0x0000000400217c82 */ /* 0x000fe20008000000 */
[----:B------:R-:W-:Y:S02]  /*3c20*/  UIADD3.64 UR4, UPT, UPT, UR24, 0x2, URZ ;  /* 0x0000000218047897 */ /* 0x000fe4000fffe0ff */
[----:B------:R-:W-:Y:S02]  /*3c30*/  UIADD3.64 UR6, UPT, UPT, UR56, 0x2, URZ ;  /* 0x0000000238067897 */ /* 0x000fe4000fffe0ff */
[----:B------:R-:W-:-:S02]  /*3c40*/  UIADD3.64 UR30, UPT, UPT, UR24, 0x4, URZ ;  /* 0x00000004181e7897 */ /* 0x000fc4000fffe0ff */
[----:B------:R-:W-:Y:S02]  /*3c50*/  UIADD3.64 UR36, UPT, UPT, UR56, 0x4, URZ ;  /* 0x0000000438247897 */ /* 0x000fe4000fffe0ff */
[----:B------:R-:W-:Y:S02]  /*3c60*/  UIADD3.64 UR40, UPT, UPT, UR24, 0x1fe, URZ ;  /* 0x000001fe18287897 */ /* 0x000fe4000fffe0ff */
[----:B------:R-:W-:Y:S02]  /*3c70*/  UIADD3.64 UR42, UPT, UPT, UR56, 0x7e, URZ ;  /* 0x0000007e382a7897 */ /* 0x000fe4000fffe0ff */
[----:B------:R-:W-:Y:S02]  /*3c80*/  UIADD3.64 UR44, UPT, UPT, UR24, 0x200, URZ ;  /* 0x00000200182c7897 */ /* 0x000fe4000fffe0ff */
[----:B------:R-:W-:Y:S02]  /*3c90*/  UIADD3.64 UR46, UPT, UPT, UR56, 0x80, URZ ;  /* 0x00000080382e7897 */ /* 0x000fe4000fffe0ff */
[----:B------:R-:W-:-:S02]  /*3ca0*/  UIADD3.64 UR48, UPT, UPT, UR24, 0x202, URZ ;  /* 0x0000020218307897 */ /* 0x000fc4000fffe0ff */
[----:B------:R-:W-:Y:S01]  /*3cb0*/  UIADD3.64 UR50, UPT, UPT, UR56, 0x82, URZ ;  /* 0x0000008238327897 */ /* 0x000fe2000fffe0ff */
[----:B------:R-:W-:Y:S01]  /*3cc0*/  UMOV UR20, 0x0 ;  /* 0x0000000000147882 */ /* 0x000fe20000000000 */
[----:B------:R-:W-:Y:S01]  /*3cd0*/  UMOV UR21, 0x4040910 ;  /* 0x0404091000157882 */ /* 0x000fe20000000000 */
[----:B------:R-:W-:Y:S01]  /*3ce0*/  UIADD3.64 UR52, UPT, UPT, UR24, 0x204, URZ ;  /* 0x0000020418347897 */ /* 0x000fe2000fffe0ff */
[----:B------:R-:W-:Y:S01]  /*3cf0*/  UMOV UR13, 0x40004040 ;  /* 0x40004040000d7882 */ /* 0x000fe20000000000 */
[----:B------:R-:W-:Y:S01]  /*3d00*/  UIADD3.64 UR54, UPT, UPT, UR56, 0x84, URZ ;  /* 0x0000008438367897 */ /* 0x000fe2000fffe0ff */
[----:B------:R-:W-:Y:S01]  /*3d10*/  UMOV UR15, 0x40004040 ;  /* 0x40004040000f7882 */ /* 0x000fe20000000000 */
[----:B------:R-:W-:Y:S01]  /*3d20*/  UMOV UR18, 0x0 ;  /* 0x0000000000127882 */ /* 0x000fe20000000000 */
[----:B------:R-:W-:Y:S01]  /*3d30*/  UMOV UR19, 0x4040910 ;  /* 0x0404091000137882 */ /* 0x000fe20000000000 */
[----:B------:R-:W-:Y:S01]  /*3d40*/  UMOV UR16, 0x0 ;  /* 0x0000000000107882 */ /* 0x000fe20000000000 */
[----:B------:R-:W-:Y:S01]  /*3d50*/  UMOV UR17, 0x4040910 ;  /* 0x0404091000117882 */ /* 0x000fe20000000000 */
[----:B------:R1:W-:Y:S01]  /*3d60*/  UTCHMMA gdesc[UR12], gdesc[UR14], tmem[UR22], tmem[UR20], idesc[UR21], !UPT ;  /* 0x00ff140e0c0075ea */ /* 0x0003e2000f800016 */
[----:B------:R-:W-:Y:S01]  /*3d70*/  UMOV UR26, 0x0 ;  /* 0x00000000001a7882 */ /* 0x000fe20000000000 */
[----:B------:R-:W-:Y:S01]  /*3d80*/  UMOV UR27, 0x4040910 ;  /* 0x04040910001b7882 */ /* 0x000fe20000000000 */
[----:B------:R1:W-:Y:S01]  /*3d90*/  UTCHMMA gdesc[UR24], gdesc[UR56], tmem[UR22], tmem[UR18], idesc[UR19], UPT ;  /* 0x00ff1238180075ea */ /* 0x0003e2000b800016 */
        /* <DEDUP_REMOVED lines=12> */
[----:B------:R1:W-:Y:S01]  /*3e60*/  UTCHMMA gdesc[UR48], gdesc[UR50], tmem[UR22], tmem[UR60], idesc[UR61], UPT ;  /* 0x00ff3c32300075ea */ /* 0x0003e2000b800016 */
[----:B------:R1:W-:Y:S01]  /*3e70*/  UTCHMMA gdesc[UR52], gdesc[UR54], tmem[UR22], tmem[UR62], idesc[UR63], UPT ;  /* 0x00ff3e36340075ea */ /* 0x0003e2000b800016 */
[----:B------:R1:W-:Y:S01]  /*3e80*/  UTCBAR [UR33], URZ ;  /* 0x000000ff210073e9 */ /* 0x0003e200080000ff */
[----:B------:R-:W-:Y:S01]  /*3e90*/  NOP ;  /* 0x0000000000007918 */ /* 0x000fe20000000000 */
.L_x_6:
[----:B------:R-:W-:Y:S01]  /*3ea0*/  BAR.SYNC.DEFER_BLOCKING 0x0 ;  /* 0x0000000000007b1d */ /* 0x000fe20000010000 */
[----:B------:R-:W-:Y:S01]  /*3eb0*/  ISETP.GE.AND P4, PT, R38, UR11, PT ;  /* 0x0000000b26007c0c */ /* 0x000fe2000bf86270 */
[----:B------:R-:W-:Y:S01]  /*3ec0*/  UISETP.GE.AND UP2, UPT, UR8, 0x40, UPT ;  /* 0x000000400800788c */ /* 0x000fe2000bf46270 */
[----:B------:R-:W-:Y:S02]  /*3ed0*/  ISETP.GE.AND P6, PT, R40, UR11, PT ;  /* 0x0000000b28007c0c */ /* 0x000fe4000bfc6270 */
[----:B------:R-:W-:Y:S01]  /*3ee0*/  SEL R172, RZ, 0x4, P4 ;  /* 0x00000004ffac7807 */ /* 0x000fe20002000000 */
[----:B-1----:R-:W-:Y:S01]  /*3ef0*/  UMOV UR7, URZ ;  /* 0x000000ff00077c82 */ /* 0x002fe20008000000 */
[----:B------:R-:W-:Y:S02]  /*3f00*/  SEL R174, RZ, 0x4, P6 ;  /* 0x00000004ffae7807 */ /* 0x000fe40003000000 */
[----:B------:R-:W-:Y:S02]  /*3f10*/  ISETP.GE.AND P6, PT, R55, UR11, PT ;  /* 0x0000000b37007c0c */ /* 0x000fe4000bfc6270 */
[----:B------:R-:W-:Y:S01]  /*3f20*/  PLOP3.LUT P4, PT, PT, PT, UP3, 0x80, 0x8 ;  /* 0x000000000008781c */ /* 0x000fe20003f8f038 */
[----:B------:R-:W-:Y:S01]  /*3f30*/  @!PT LDS RZ, [RZ] ;  /* 0x00000000fffff984 */ /* 0x000fe20000000800 */
[----:B------:R-:W-:Y:S01]  /*3f40*/  @!PT LDS RZ, [RZ] ;  /* 0x00000000fffff984 */ /* 0x000fe20000000800 */
[----:B------:R-:W-:Y:S01]  /*3f50*/  @!PT LDS RZ, [RZ] ;  /* 0x00000000fffff984 */ /* 0x000fe20000000800 */
[----:B------:R-:W-:Y:S01]  /*3f60*/  LDGSTS.E [R42+0x8000], desc[UR38][R166.64], P5 ;  /* 0x08000000a62a7fae */ /* 0x000fe2000a9a1026 */
[----:B------:R-:W-:-:S03]  /*3f70*/  PLOP3.LUT P5, PT, PT, PT, UP3, 0x80, 0x8 ;  /* 0x000000000008781c */ /* 0x000fc60003faf038 */
[----:B------:R1:W-:Y:S01]  /*3f80*/  LDGSTS.E [R42+0x8008], desc[UR38][R152.64], P3 ;  /* 0x08008000982a7fae */ /* 0x0003e200099a1026 */
[----:B------:R-:W-:Y:S02]  /*3f90*/  PLOP3.LUT P3, PT, PT, PT, UP3, 0x80, 0x8 ;  /* 0x000000000008781c */ /* 0x000fe40003f6f038 */
[----:B------:R-:W-:Y:S01]  /*3fa0*/  SEL R174, R174, RZ, P5 ;  /* 0x000000ffaeae7207 */ /* 0x000fe20002800000 */
[----:B------:R-:W-:Y:S01]  /*3fb0*/  LDGSTS.E [R42+0xa000], desc[UR38][R154.64], P2 ;  /* 0x0a0000009a2a7fae */ /* 0x000fe200091a1026 */
[----:B------:R-:W-:Y:S02]  /*3fc0*/  SEL R172, R172, RZ, P3 ;  /* 0x000000ffacac7207 */ /* 0x000fe40001800000 */
[----:B------:R-:W-:Y:S01]  /*3fd0*/  ISETP.GE.AND P3, PT, R57, UR11, PT ;  /* 0x0000000b39007c0c */ /* 0x000fe2000bf66270 */
[----:B------:R2:W-:Y:S01]  /*3fe0*/  LDGSTS.E [R42+0xa008], desc[UR38][R156.64], P1 ;  /* 0x0a0080009c2a7fae */ /* 0x0005e200089a1026 */
[----:B------:R-:W-:Y:S02]  /*3ff0*/  PLOP3.LUT P5, PT, PT, PT, UP3, 0x80, 0x8 ;  /* 0x000000000008781c */ /* 0x000fe40003faf038 */
[----:B------:R-:W-:-:S02]  /*4000*/  IADD3 R122, P1, PT, R122, R181, RZ ;  /* 0x000000b57a7a7210 */ /* 0x000fc40007f3e0ff */
[----:B-1----:R-:W-:Y:S02]  /*4010*/  SEL R152, RZ, 0x4, P3 ;  /* 0x00000004ff987807 */ /* 0x002fe40001800000 */
[----:B------:R-:W-:Y:S01]  /*4020*/  ISETP.NE.U32.AND P3, PT, R172, RZ, PT ;  /* 0x000000ffac00720c */ /* 0x000fe20003f65070 */
[--C-:B------:R-:W-:Y:S01]  /*4030*/  IMAD.X R123, R123, 0x1, R183.reuse, P1 ;  /* 0x000000017b7b7824 */ /* 0x100fe200008e06b7 */
[----:B------:R-:W-:Y:S02]  /*4040*/  SEL R152, R152, RZ, P5 ;  /* 0x000000ff98987207 */ /* 0x000fe40002800000 */
[-C--:B------:R-:W-:Y:S02]  /*4050*/  IADD3 R124, P5, PT, R124, R181.reuse, RZ ;  /* 0x000000b57c7c7210 */ /* 0x080fe40007fbe0ff */
[----:B------:R-:W-:Y:S02]  /*4060*/  SEL R166, RZ, 0x4, P6 ;  /* 0x00000004ffa67807 */ /* 0x000fe40003000000 */
[----:B------:R-:W-:Y:S01]  /*4070*/  ISETP.NE.U32.AND P6, PT, R152, RZ, PT ;  /* 0x000000ff9800720c */ /* 0x000fe20003fc5070 */
[----:B------:R-:W-:Y:S01]  /*4080*/  IMAD.X R125, R125, 0x1, R183, P5 ;  /* 0x000000017d7d7824 */ /* 0x000fe200028e06b7 */
[----:B------:R-:W-:-:S02]  /*4090*/  IADD3 R120, P5, PT, R120, R181, RZ ;  /* 0x000000b578787210 */ /* 0x000fc40007fbe0ff */
[----:B------:R-:W-:Y:S01]  /*40a0*/  ISETP.GE.AND P1, PT, R46, UR11, PT ;  /* 0x0000000b2e007c0c */ /* 0x000fe2000bf26270 */
[----:B------:R-:W-:Y:S01]  /*40b0*/  LDGSTS.E [R58+0x8000], desc[UR38][R158.64], P3 ;  /* 0x080000009e3a7fae */ /* 0x000fe200099a1026 */
[----:B------:R-:W-:Y:S01]  /*40c0*/  ISETP.GE.AND P3, PT, R44, UR11, PT ;  /* 0x0000000b2c007c0c */ /* 0x000fe2000bf66270 */
[----:B------:R-:W-:Y:S01]  /*40d0*/  IMAD.X R121, R121, 0x1, R183, P5 ;  /* 0x0000000179797824 */ /* 0x000fe200028e06b7 */
[----:B------:R-:W-:Y:S02]  /*40e0*/  SEL R166, R166, RZ, P4 ;  /* 0x000000ffa6a67207 */ /* 0x000fe40002000000 */
[----:B------:R-:W-:Y:S02]  /*40f0*/  SEL R152, RZ, 0x4, P3 ;  /* 0x00000004ff987807 */ /* 0x000fe40001800000 */
[-C--:B------:R-:W-:Y:S02]  /*4100*/  IADD3 R118, P3, PT, R118, R181.reuse, RZ ;  /* 0x000000b576767210 */ /* 0x080fe40007f7e0ff */
[----:B------:R-:W-:-:S02]  /*4110*/  IADD3 R116, P5, PT, R116, R181, RZ ;  /* 0x000000b574747210 */ /* 0x000fc40007fbe0ff */
[----:B------:R-:W-:Y:S01]  /*4120*/  SEL R153, RZ, 0x4, P1 ;  /* 0x00000004ff997807 */ /* 0x000fe20000800000 */
[--C-:B------:R-:W-:Y:S01]  /*4130*/  IMAD.X R119, R119, 0x1, R183.reuse, P3 ;  /* 0x0000000177777824 */ /* 0x100fe200018e06b7 */
[----:B------:R-:W-:Y:S01]  /*4140*/  PLOP3.LUT P1, PT, PT, PT, UP3, 0x80, 0x8 ;  /* 0x000000000008781c */ /* 0x000fe20003f2f038 */
[----:B------:R-:W-:Y:S01]  /*4150*/  IMAD.X R117, R117, 0x1, R183, P5 ;  /* 0x0000000175757824 */ /* 0x000fe200028e06b7 */
[----:B------:R-:W-:Y:S02]  /*4160*/  ISETP.NE.U32.AND P4, PT, R174, RZ, PT ;  /* 0x000000ffae00720c */ /* 0x000fe40003f85070 */
[----:B------:R-:W-:Y:S02]  /*4170*/  ISETP.NE.U32.AND P2, PT, R166, RZ, PT ;  /* 0x000000ffa600720c */ /* 0x000fe40003f45070 */
[----:B------:R-:W-:Y:S02]  /*4180*/  PLOP3.LUT P3, PT, PT, PT, UP3, 0x80, 0x8 ;  /* 0x000000000008781c */ /* 0x000fe40003f6f038 */
[----:B------:R-:W-:-:S02]  /*4190*/  SEL R152, R152, RZ, P1 ;  /* 0x000000ff98987207 */ /* 0x000fc40000800000 */
[-C--:B------:R-:W-:Y:S02]  /*41a0*/  IADD3 R112, P5, PT, R112, R181.reuse, RZ ;  /* 0x000000b570707210 */ /* 0x080fe40007fbe0ff */
[----:B------:R-:W-:Y:S02]  /*41b0*/  IADD3 R114, P1, PT, R114, R181, RZ ;  /* 0x000000b572727210 */ /* 0x000fe40007f3e0ff */
[----:B------:R-:W-:Y:S01]  /*41c0*/  SEL R153, R153, RZ, P3 ;  /* 0x000000ff99997207 */ /* 0x000fe20001800000 */
[--C-:B------:R-:W-:Y:S01]  /*41d0*/  IMAD.X R113, R113, 0x1, R183.reuse, P5 ;  /* 0x0000000171717824 */ /* 0x100fe200028e06b7 */
[----:B------:R-:W-:Y:S01]  /*41e0*/  ISETP.NE.U32.AND P3, PT, R152, RZ, PT ;  /* 0x000000ff9800720c */ /* 0x000fe20003f65070 */
[----:B------:R-:W-:Y:S01]  /*41f0*/  IMAD.X R115, R115, 0x1, R183, P1 ;  /* 0x0000000173737824 */ /* 0x000fe200008e06b7 */
[----:B------:R-:W-:Y:S01]  /*4200*/  ISETP.GE.AND P5, PT, R59, UR11, PT ;  /* 0x0000000b3b007c0c */ /* 0x000fe2000bfa6270 */
[----:B------:R-:W-:Y:S01]  /*4210*/  LDGSTS.E [R58+0x8008], desc[UR38][R160.64], P4 ;  /* 0x08008000a03a7fae */ /* 0x000fe2000a1a1026 */
[----:B------:R-:W-:-:S02]  /*4220*/  ISETP.NE.U32.AND P1, PT, R153, RZ, PT ;  /* 0x000000ff9900720c */ /* 0x000fc40003f25070 */
[----:B--2---:R-:W-:Y:S01]  /*4230*/  SEL R42, RZ, 0x4, P5 ;  /* 0x00000004ff2a7807 */ /* 0x004fe20002800000 */
[----:B------:R-:W-:Y:S01]  /*4240*/  LDGSTS.E [R58+0xa000], desc[UR38][R162.64], P2 ;  /* 0x0a000000a23a7fae */ /* 0x000fe200091a1026 */
[----:B------:R-:W-:Y:S02]  /*4250*/  ISETP.GE.AND P5, PT, R23, UR11, PT ;  /* 0x0000000b17007c0c */ /* 0x000fe4000bfa6270 */
[----:B------:R-:W-:Y:S01]  /*4260*/  ISETP.GE.AND P2, PT, R61, UR11, PT ;  /* 0x0000000b3d007c0c */ /* 0x000fe2000bf46270 */
[----:B------:R1:W-:Y:S01]  /*4270*/  LDGSTS.E [R58+0xa008], desc[UR38][R124.64], P6 ;  /* 0x0a0080007c3a7fae */ /* 0x0003e2000b1a1026 */
[----:B------:R-:W-:Y:S02]  /*4280*/  PLOP3.LUT P4, PT, PT, PT, UP3, 0x80, 0x8 ;  /* 0x000000000008781c */ /* 0x000fe40003f8f038 */
[----:B------:R-:W-:Y:S01]  /*4290*/  SEL R153, RZ, 0x4, P5 ;  /* 0x00000004ff997807 */ /* 0x000fe20002800000 */
[----:B------:R-:W-:Y:S01]  /*42a0*/  LDGSTS.E [R62+0x8000], desc[UR38][R122.64], P3 ;  /* 0x080000007a3e7fae */ /* 0x000fe200099a1026 */
[----:B------:R-:W-:-:S02]  /*42b0*/  PLOP3.LUT P5, PT, PT, PT, UP3, 0x80, 0x8 ;  /* 0x000000000008781c */ /* 0x000fc40003faf038 */
[----:B------:R-:W-:Y:S01]  /*42c0*/  SEL R152, RZ, 0x4, P2 ;  /* 0x00000004ff987807 */ /* 0x000fe20001000000 */
[----:B------:R-:W-:Y:S01]  /*42d0*/  LDGSTS.E [R62+0x8008], desc[UR38][R120.64], P1 ;  /* 0x08008000783e7fae */ /* 0x000fe200089a1026 */
[----:B------:R-:W-:Y:S02]  /*42e0*/  SEL R42, R42, RZ, P4 ;  /* 0x000000ff2a2a7207 */ /* 0x000fe40002000000 */
[----:B------:R-:W-:Y:S02]  /*42f0*/  ISETP.GE.AND P3, PT, R48, UR11, PT ;  /* 0x0000000b30007c0c */ /* 0x000fe4000bf66270 */
[----:B------:R-:W-:Y:S02]  /*4300*/  SEL R152, R152, RZ, P5 ;  /* 0x000000ff98987207 */ /* 0x000fe40002800000 */
[----:B------:R-:W-:Y:S02]  /*4310*/  ISETP.NE.U32.AND P4, PT, R42, RZ, PT ;  /* 0x000000ff2a00720c */ /* 0x000fe40003f85070 */
[----:B------:R-:W-:-:S02]  /*4320*/  IADD3 R108, P5, PT, R108, R181, RZ ;  /* 0x000000b56c6c7210 */ /* 0x000fc40007fbe0ff */
[----:B------:R-:W-:Y:S02]  /*4330*/  PLOP3.LUT P1, PT, PT, PT, UP3, 0x80, 0x8 ;  /* 0x000000000008781c */ /* 0x000fe40003f2f038 */
[----:B------:R-:W-:Y:S01]  /*4340*/  SEL R42, RZ, 0x4, P3 ;  /* 0x00000004ff2a7807 */ /* 0x000fe20001800000 */
[--C-:B------:R-:W-:Y:S01]  /*4350*/  IMAD.X R109, R109, 0x1, R183.reuse, P5 ;  /* 0x000000016d6d7824 */ /* 0x100fe200028e06b7 */
[----:B------:R-:W-:Y:S02]  /*4360*/  PLOP3.LUT P6, PT, PT, PT, UP3, 0x80, 0x8 ;  /* 0x000000000008781c */ /* 0x000fe40003fcf038 */
[----:B------:R-:W-:Y:S02]  /*4370*/  IADD3 R110, P2, PT, R110, R181, RZ ;  /* 0x000000b56e6e7210 */ /* 0x000fe40007f5e0ff */
[----:B------:R-:W-:Y:S01]  /*4380*/  ISETP.GE.AND P3, PT, R63, UR11, PT ;  /* 0x0000000b3f007c0c */ /* 0x000fe2000bf66270 */
[----:B------:R-:W-:Y:S01]  /*4390*/  LDGSTS.E [R62+0xa000], desc[UR38][R118.64], P4 ;  /* 0x0a000000763e7fae */ /* 0x000fe2000a1a1026 */
[----:B------:R-:W-:Y:S01]  /*43a0*/  SEL R42, R42, RZ, P1 ;  /* 0x000000ff2a2a7207 */ /* 0x000fe20000800000 */
[----:B------:R-:W-:Y:S01]  /*43b0*/  IMAD.X R111, R111, 0x1, R183, P2 ;  /* 0x000000016f6f7824 */ /* 0x000fe200010e06b7 */
[----:B------:R-:W-:-:S02]  /*43c0*/  SEL R153, R153, RZ, P6 ;  /* 0x000000ff99997207 */ /* 0x000fc40003000000 */
[----:B------:R-:W-:Y:S02]  /*43d0*/  ISETP.GE.AND P5, PT, R19, UR11, PT ;  /* 0x0000000b13007c0c */ /* 0x000fe4000bfa6270 */
[----:B------:R-:W-:Y:S02]  /*43e0*/  ISETP.NE.U32.AND P2, PT, R152, RZ, PT ;  /* 0x000000ff9800720c */ /* 0x000fe40003f45070 */
[----:B-1----:R-:W-:Y:S02]  /*43f0*/  SEL R58, RZ, 0x4, P3 ;  /* 0x00000004ff3a7807 */ /* 0x002fe40001800000 */
[----:B------:R-:W-:Y:S02]  /*4400*/  ISETP.NE.U32.AND P1, PT, R42, RZ, PT ;  /* 0x000000ff2a00720c */ /* 0x000fe40003f25070 */
[----:B------:R-:W-:Y:S02]  /*4410*/  PLOP3.LUT P3, PT, PT, PT, UP3, 0x80, 0x8 ;  /* 0x000000000008781c */ /* 0x000fe40003f6f038 */
[----:B------:R-:W-:-:S02]  /*4420*/  ISETP.NE.U32.AND P6, PT, R153, RZ, PT ;  /* 0x000000ff9900720c */ /* 0x000fc40003fc5070 */
[----:B------:R-:W-:Y:S02]  /*4430*/  SEL R124, RZ, 0x4, P5 ;  /* 0x00000004ff7c7807 */ /* 0x000fe40002800000 */
[-C--:B------:R-:W-:Y:S01]  /*4440*/  IADD3 R106, P5, PT, R106, R181.reuse, RZ ;  /* 0x000000b56a6a7210 */ /* 0x080fe20007fbe0ff */
[----:B------:R1:W-:Y:S01]  /*4450*/  LDGSTS.E [R62+0xa008], desc[UR38][R116.64], P2 ;  /* 0x0a008000743e7fae */ /* 0x0003e200091a1026 */
[----:B------:R-:W-:Y:S02]  /*4460*/  SEL R58, R58, RZ, P3 ;  /* 0x000000ff3a3a7207 */ /* 0x000fe40001800000 */
[-C--:B------:R-:W-:Y:S01]  /*4470*/  IADD3 R102, P3, PT, R102, R181.reuse, RZ ;  /* 0x000000b566667210 */ /* 0x080fe20007f7e0ff */
[--C-:B------:R-:W-:Y:S01]  /*4480*/  IMAD.X R107, R107, 0x1, R183.reuse, P5 ;  /* 0x000000016b6b7824 */ /* 0x100fe200028e06b7 */
[----:B------:R-:W-:Y:S01]  /*4490*/  IADD3 R104, P5, PT, R104, R181, RZ ;  /* 0x000000b568687210 */ /* 0x000fe20007fbe0ff */
[----:B------:R-:W-:Y:S01]  /*44a0*/  LDGSTS.E [R66+0x8000], desc[UR38][R114.64], P1 ;  /* 0x0800000072427fae */ /* 0x000fe200089a1026 */
[----:B------:R-:W-:Y:S01]  /*44b0*/  PLOP3.LUT P4, PT, PT, PT, UP3, 0x80, 0x8 ;  /* 0x000000000008781c */ /* 0x000fe20003f8f038 */
[--C-:B------:R-:W-:Y:S01]  /*44c0*/  IMAD.X R103, R103, 0x1, R183.reuse, P3 ;  /* 0x0000000167677824 */ /* 0x100fe200018e06b7 */
[----:B------:R-:W-:Y:S01]  /*44d0*/  ISETP.GE.AND P3, PT, R52, UR11, PT ;  /* 0x0000000b34007c0c */ /* 0x000fe2000bf66270 */
[----:B------:R-:W-:Y:S01]  /*44e0*/  IMAD.X R105, R105, 0x1, R183, P5 ;  /* 0x0000000169697824 */ /* 0x000fe200028e06b7 */
[----:B------:R-:W-:Y:S01]  /*44f0*/  ISETP.NE.U32.AND P5, PT, R58, RZ, PT ;  /* 0x000000ff3a00720c */ /* 0x000fe20003fa5070 */
[----:B------:R-:W-:Y:S01]  /*4500*/  LDGSTS.E [R66+0x8008], desc[UR38][R112.64], P6 ;  /* 0x0800800070427fae */ /* 0x000fe2000b1a1026 */
[----:B------:R-:W-:-:S02]  /*4510*/  ISETP.GE.AND P2, PT, R50, UR11, PT ;  /* 0x0000000b32007c0c */ /* 0x000fc4000bf46270 */
[----:B------:R-:W-:Y:S02]  /*4520*/  PLOP3.LUT P6, PT, PT, PT, UP3, 0x80, 0x8 ;  /* 0x000000000008781c */ /* 0x000fe40003fcf038 */
[----:B------:R-:W-:Y:S02]  /*4530*/  SEL R58, RZ, 0x4, P3 ;  /* 0x00000004ff3a7807 */ /* 0x000fe40001800000 */
[----:B------:R-:W-:Y:S02]  /*4540*/  SEL R124, R124, RZ, P4 ;  /* 0x000000ff7c7c7207 */ /* 0x000fe40002000000 */
[----:B------:R-:W-:Y:S02]  /*4550*/  PLOP3.LUT P1, PT, PT, PT, UP3, 0x80, 0x8 ;  /* 0x000000000008781c */ /* 0x000fe40003f2f038 */
[----:B------:R-:W-:Y:S01]  /*4560*/  SEL R42, RZ, 0x4, P2 ;  /* 0x00000004ff2a7807 */ /* 0x000fe20001000000 */
[----:B------:R-:W-:Y:S01]  /*4570*/  LDGSTS.E [R66+0xa000], desc[UR38][R110.64], P5 ;  /* 0x0a0000006e427fae */ /* 0x000fe2000a9a1026 */
[----:B------:R-:W-:-:S02]  /*4580*/  SEL R58, R58, RZ, P6 ;  /* 0x000000ff3a3a7207 */ /* 0x000fc40003000000 */
[----:B------:R-:W-:Y:S02]  /*4590*/  ISETP.NE.U32.AND P4, PT, R124, RZ, PT ;  /* 0x000000ff7c00720c */ /* 0x000fe40003f85070 */
[----:B------:R-:W-:Y:S02]  /*45a0*/  IADD3 R98, P6, PT, R98, R181, RZ ;  /* 0x000000b562627210 */ /* 0x000fe40007fde0ff */
[----:B------:R-:W-:Y:S02]  /*45b0*/  ISETP.GE.AND P2, PT, R65, UR11, PT ;  /* 0x0000000b41007c0c */ /* 0x000fe4000bf46270 */
[----:B------:R-:W-:Y:S01]  /*45c0*/  SEL R42, R42, RZ, P1 ;  /* 0x000000ff2a2a7207 */ /* 0x000fe20000800000 */
[----:B------:R-:W-:Y:S01]  /*45d0*/  IMAD.X R99, R99, 0x1, R183, P6 ;  /* 0x0000000163637824 */ /* 0x000fe200030e06b7 */
[----:B------:R-:W-:Y:S02]  /*45e0*/  PLOP3.LUT P1, PT, PT, PT, UP3, 0x80, 0x8 ;  /* 0x000000000008781c */ /* 0x000fe40003f2f038 */
[----:B-1----:R-:W-:-:S02]  /*45f0*/  SEL R62, RZ, 0x4, P2 ;  /* 0x00000004ff3e7807 */ /* 0x002fc40001000000 */
[----:B------:R-:W-:Y:S01]  /*4600*/  ISETP.NE.U32.AND P3, PT, R42, RZ, PT ;  /* 0x000000ff2a00720c */ /* 0x000fe20003f65070 */
[----:B------:R-:W-:Y:S01]  /*4610*/  LDGSTS.E [R66+0xa008], desc[UR38][R108.64], P4 ;  /* 0x0a0080006c427fae */ /* 0x000fe2000a1a1026 */
[----:B------:R-:W-:Y:S02]  /*4620*/  ISETP.GE.AND P6, PT, R67, UR11, PT ;  /* 0x0000000b43007c0c */ /* 0x000fe4000bfc6270 */
[----:B------:R-:W-:Y:S02]  /*4630*/  IADD3 R100, P2, PT, R100, R181, RZ ;  /* 0x000000b564647210 */ /* 0x000fe40007f5e0ff */
[----:B------:R-:W-:Y:S02]  /*4640*/  SEL R62, R62, RZ, P1 ;  /* 0x000000ff3e3e7207 */ /* 0x000fe40000800000 */
[----:B------:R-:W-:Y:S01]  /*4650*/  ISETP.GE.AND P5, PT, R54, UR11, PT ;  /* 0x0000000b36007c0c */ /* 0x000fe2000bfa6270 */
[----:B------:R-:W-:Y:S01]  /*4660*/  IMAD.X R101, R101, 0x1, R183, P2 ;  /* 0x0000000165657824 */ /* 0x000fe200010e06b7 */
[----:B------:R-:W-:-:S02]  /*4670*/  ISETP.NE.U32.AND P1, PT, R58, RZ, PT ;  /* 0x000000ff3a00720c */ /* 0x000fc40003f25070 */
[----:B------:R-:W-:Y:S01]  /*4680*/  SEL R42, RZ, 0x4, P6 ;  /* 0x00000004ff2a7807 */ /* 0x000fe20003000000 */
[----:B------:R-:W-:Y:S01]  /*4690*/  LDGSTS.E [R70+0x8000], desc[UR38][R106.64], P3 ;  /* 0x080000006a467fae */ /* 0x000fe200099a1026 */
[----:B------:R-:W-:Y:S02]  /*46a0*/  PLOP3.LUT P6, PT, PT, PT, UP3, 0x80, 0x8 ;  /* 0x000000000008781c */ /* 0x000fe40003fcf038 */
[----:B------:R-:W-:Y:S02]  /*46b0*/  ISETP.NE.U32.AND P2, PT, R62, RZ, PT ;  /* 0x000000ff3e00720c */ /* 0x000fe40003f45070 */
[----:B------:R-:W-:Y:S02]  /*46c0*/  SEL R58, RZ, 0x4, P5 ;  /* 0x00000004ff3a7807 */ /* 0x000fe40002800000 */
[-C--:B------:R-:W-:Y:S02]  /*46d0*/  IADD3 R96, P4, PT, R96, R181.reuse, RZ ;  /* 0x000000b560607210 */ /* 0x080fe40007f9e0ff */
[----:B------:R-:W-:Y:S01]  /*46e0*/  PLOP3.LUT P5, PT, PT, PT, UP3, 0x80, 0x8 ;  /* 0x000000000008781c */ /* 0x000fe20003faf038 */
[----:B------:R-:W-:Y:S01]  /*46f0*/  LDGSTS.E [R70+0x8008], desc[UR38][R104.64], P1 ;  /* 0x0800800068467fae */ /* 0x000fe200089a1026 */
[----:B------:R-:W-:Y:S01]  /*4700*/  SEL R42, R42, RZ, P6 ;  /* 0x000000ff2a2a7207 */ /* 0x000fe20003000000 */
[----:B------:R-:W-:Y:S01]  /*4710*/  IMAD.X R97, R97, 0x1, R183, P4 ;  /* 0x0000000161617824 */ /* 0x000fe200020e06b7 */
[----:B------:R-:W-:-:S02]  /*4720*/  IADD3 R92, P6, PT, R92, R181, RZ ;  /* 0x000000b55c5c7210 */ /* 0x000fc40007fde0ff */
[----:B------:R-:W-:Y:S01]  /*4730*/  SEL R58, R58, RZ, P5 ;  /* 0x000000ff3a3a7207 */ /* 0x000fe20002800000 */
[----:B------:R1:W-:Y:S01]  /*4740*/  LDGSTS.E [R70+0xa000], desc[UR38][R102.64], P2 ;  /* 0x0a00000066467fae */ /* 0x0003e200091a1026 */
[----:B------:R-:W-:Y:S01]  /*4750*/  ISETP.NE.U32.AND P5, PT, R42, RZ, PT ;  /* 0x000000ff2a00720c */ /* 0x000fe20003fa5070 */
[--C-:B------:R-:W-:Y:S01]  /*4760*/  IMAD.X R93, R93, 0x1, R183.reuse, P6 ;  /* 0x000000015d5d7824 */ /* 0x100fe200030e06b7 */
[----:B------:R-:W-:Y:S02]  /*4770*/  IADD3 R94, P4, PT, R94, R181, RZ ;  /* 0x000000b55e5e7210 */ /* 0x000fe40007f9e0ff */
[----:B------:R-:W-:Y:S02]  /*4780*/  ISETP.GE.AND P3, PT, R69, UR11, PT ;  /* 0x0000000b45007c0c */ /* 0x000fe4000bf66270 */
[----:B------:R-:W-:Y:S01]  /*4790*/  ISETP.GE.AND P6, PT, R21, UR11, PT ;  /* 0x0000000b15007c0c */ /* 0x000fe2000bfc6270 */
[----:B------:R-:W-:Y:S01]  /*47a0*/  IMAD.X R95, R95, 0x1, R183, P4 ;  /* 0x000000015f5f7824 */ /* 0x000fe200020e06b7 */
[----:B------:R-:W-:-:S02]  /*47b0*/  PLOP3.LUT P1, PT, PT, PT, UP3, 0x80, 0x8 ;  /* 0x000000000008781c */ /* 0x000fc40003f2f038 */
[----:B------:R-:W-:Y:S02]  /*47c0*/  SEL R42, RZ, 0x4, P3 ;  /* 0x00000004ff2a7807 */ /* 0x000fe40001800000 */
[----:B------:R-:W-:Y:S01]  /*47d0*/  ISETP.NE.U32.AND P4, PT, R58, RZ, PT ;  /* 0x000000ff3a00720c */ /* 0x000fe20003f85070 */
[----:B------:R-:W-:Y:S01]  /*47e0*/  LDGSTS.E [R70+0xa008], desc[UR38][R100.64], P5 ;  /* 0x0a00800064467fae */ /* 0x000fe2000a9a1026 */
[----:B------:R-:W-:Y:S02]  /*47f0*/  PLOP3.LUT P3, PT, PT, PT, UP3, 0x80, 0x8 ;  /* 0x000000000008781c */ /* 0x000fe40003f6f038 */
[----:B------:R-:W-:Y:S02]  /*4800*/  SEL R62, RZ, 0x4, P6 ;  /* 0x00000004ff3e7807 */ /* 0x000fe40003000000 */
[----:B------:R-:W-:Y:S02]  /*4810*/  ISETP.GE.AND P2, PT, R71, UR11, PT ;  /* 0x0000000b47007c0c */ /* 0x000fe4000bf46270 */
[----:B------:R-:W-:-:S02]  /*4820*/  SEL R42, R42, RZ, P1 ;  /* 0x000000ff2a2a7207 */ /* 0x000fc40000800000 */
[----:B------:R-:W-:Y:S02]  /*4830*/  SEL R62, R62, RZ, P3 ;  /* 0x000000ff3e3e7207 */ /* 0x000fe40001800000 */
[----:B------:R-:W-:Y:S01]  /*4840*/  SEL R58, RZ, 0x4, P2 ;  /* 0x00000004ff3a7807 */ /* 0x000fe20001000000 */
[----:B------:R-:W-:Y:S01]  /*4850*/  LDGSTS.E [R74+0x8000], desc[UR38][R98.64], P4 ;  /* 0x08000000624a7fae */ /* 0x000fe2000a1a1026 */
[-C--:B-1----:R-:W-:Y:S02]  /*4860*/  IADD3 R102, P3, PT, R88, R181.reuse, RZ ;  /* 0x000000b558667210 */ /* 0x082fe40007f7e0ff */
[----:B------:R-:W-:Y:S02]  /*4870*/  ISETP.NE.U32.AND P2, PT, R42, RZ, PT ;  /* 0x000000ff2a00720c */ /* 0x000fe40003f45070 */
[----:B------:R-:W-:Y:S01]  /*4880*/  ISETP.GE.AND P5, PT, R73, UR11, PT ;  /* 0x0000000b49007c0c */ /* 0x000fe2000bfa6270 */
[----:B------:R-:W-:Y:S01]  /*4890*/  IMAD.X R103, R89, 0x1, R183, P3 ;  /* 0x0000000159677824 */ /* 0x000fe200018e06b7 */
[----:B------:R-:W-:Y:S01]  /*48a0*/  PLOP3.LUT P1, PT, PT, PT, UP3, 0x80, 0x8 ;  /* 0x000000000008781c */ /* 0x000fe20003f2f038 */
[----:B------:R-:W-:Y:S01]  /*48b0*/  IMAD.SHL.U32 R89, R131, 0x4, RZ ;  /* 0x0000000483597824 */ /* 0x000fe200078e00ff */
[----:B------:R-:W-:-:S02]  /*48c0*/  IADD3 R90, P6, PT, R90, R181, RZ ;  /* 0x000000b55a5a7210 */ /* 0x000fc40007fde0ff */
[----:B------:R-:W-:Y:S02]  /*48d0*/  PLOP3.LUT P3, PT, PT, PT, UP3, 0x80, 0x8 ;  /* 0x000000000008781c */ /* 0x000fe40003f6f038 */
[----:B------:R-:W-:Y:S01]  /*48e0*/  SEL R42, RZ, 0x4, P5 ;  /* 0x00000004ff2a7807 */ /* 0x000fe20002800000 */
[----:B------:R-:W-:Y:S01]  /*48f0*/  IMAD.X R91, R91, 0x1, R183, P6 ;  /* 0x000000015b5b7824 */ /* 0x000fe200030e06b7 */
[----:B------:R-:W-:Y:S01]  /*4900*/  SEL R58, R58, RZ, P1 ;  /* 0x000000ff3a3a7207 */ /* 0x000fe20000800000 */
[----:B------:R1:W-:Y:S01]  /*4910*/  LDGSTS.E [R74+0x8008], desc[UR38][R96.64], P2 ;  /* 0x08008000604a7fae */ /* 0x0003e200091a1026 */
[----:B------:R-:W-:Y:S02]  /*4920*/  ISETP.GE.AND P4, PT, R75, UR11, PT ;  /* 0x0000000b4b007c0c */ /* 0x000fe4000bf86270 */
[----:B------:R-:W-:Y:S02]  /*4930*/  SEL R42, R42, RZ, P3 ;  /* 0x000000ff2a2a7207 */ /* 0x000fe40001800000 */
[----:B------:R-:W-:-:S02]  /*4940*/  ISETP.NE.U32.AND P6, PT, R58, RZ, PT ;  /* 0x000000ff3a00720c */ /* 0x000fc40003fc5070 */
[----:B------:R-:W-:Y:S02]  /*4950*/  PLOP3.LUT P5, PT, PT, PT, UP3, 0x80, 0x8 ;  /* 0x000000000008781c */ /* 0x000fe40003faf038 */
[----:B------:R-:W-:Y:S02]  /*4960*/  SEL R58, RZ, 0x4, P4 ;  /* 0x00000004ff3a7807 */ /* 0x000fe40002000000 */
[----:B------:R-:W-:Y:S02]  /*4970*/  ISETP.NE.U32.AND P4, PT, R42, RZ, PT ;  /* 0x000000ff2a00720c */ /* 0x000fe40003f85070 */
[----:B------:R-:W-:Y:S02]  /*4980*/  ISETP.GE.AND P2, PT, R77, UR11, PT ;  /* 0x0000000b4d007c0c */ /* 0x000fe4000bf46270 */
[----:B------:R-:W-:Y:S02]  /*4990*/  SEL R58, R58, RZ, P5 ;  /* 0x000000ff3a3a7207 */ /* 0x000fe40002800000 */
[----:B------:R-:W-:Y:S01]  /*49a0*/  ISETP.NE.U32.AND P1, PT, R62, RZ, PT ;  /* 0x000000ff3e00720c */ /* 0x000fe20003f25070 */
[----:B------:R2:W-:Y:S01]  /*49b0*/  LDGSTS.E [R74+0xa000], desc[UR38][R94.64], P6 ;  /* 0x0a0000005e4a7fae */ /* 0x0005e2000b1a1026 */
[----:B-1----:R-:W-:-:S02]  /*49c0*/  IADD3 R96, P5, PT, R164, R181, RZ ;  /* 0x000000b5a4607210 */ /* 0x002fc40007fbe0ff */
[----:B------:R-:W-:Y:S02]  /*49d0*/  PLOP3.LUT P3, PT, PT, PT, UP3, 0x80, 0x8 ;  /* 0x000000000008781c */ /* 0x000fe40003f6f038 */
[----:B------:R-:W-:Y:S01]  /*49e0*/  SEL R62, RZ, 0x4, P2 ;  /* 0x00000004ff3e7807 */ /* 0x000fe20001000000 */
[--C-:B------:R-:W-:Y:S01]  /*49f0*/  IMAD.X R97, R165, 0x1, R183.reuse, P5 ;  /* 0x00000001a5617824 */ /* 0x100fe200028e06b7 */
[----:B------:R-:W-:Y:S01]  /*4a00*/  IADD3 R98, P2, PT, R86, R181, RZ ;  /* 0x000000b556627210 */ /* 0x000fe20007f5e0ff */
[----:B------:R1:W-:Y:S01]  /*4a10*/  LDGSTS.E [R74+0xa008], desc[UR38][R92.64], P4 ;  /* 0x0a0080005c4a7fae */ /* 0x0003e2000a1a1026 */
[----:B------:R-:W-:Y:S02]  /*4a20*/  SEL R62, R62, RZ, P3 ;  /* 0x000000ff3e3e7207 */ /* 0x000fe40001800000 */
[----:B------:R-:W-:Y:S01]  /*4a30*/  ISETP.GE.AND P5, PT, R79, UR11, PT ;  /* 0x0000000b4f007c0c */ /* 0x000fe2000bfa6270 */
[----:B------:R-:W-:Y:S01]  /*4a40*/  IMAD.X R99, R87, 0x1, R183, P2 ;  /* 0x0000000157637824 */ /* 0x000fe200010e06b7 */
[----:B------:R-:W-:-:S02]  /*4a50*/  ISETP.NE.U32.AND P3, PT, R58, RZ, PT ;  /* 0x000000ff3a00720c */ /* 0x000fc40003f65070 */
[----:B------:R-:W-:Y:S02]  /*4a60*/  ISETP.NE.U32.AND P2, PT, R62, RZ, PT ;  /* 0x000000ff3e00720c */ /* 0x000fe40003f45070 */
[----:B------:R-:W-:Y:S02]  /*4a70*/  ISETP.GE.AND P4, PT, R81, UR11, PT ;  /* 0x0000000b51007c0c */ /* 0x000fe4000bf86270 */
[----:B------:R-:W-:Y:S02]  /*4a80*/  SEL R42, RZ, 0x4, P5 ;  /* 0x00000004ff2a7807 */ /* 0x000fe40002800000 */
[----:B------:R-:W-:Y:S02]  /*4a90*/  IADD3 R100, P5, PT, R128, R181, RZ ;  /* 0x000000b580647210 */ /* 0x000fe40007fbe0ff */
[----:B------:R-:W-:Y:S02]  /*4aa0*/  PLOP3.LUT P6, PT, PT, PT, UP3, 0x80, 0x8 ;  /* 0x000000000008781c */ /* 0x000fe40003fcf038 */
[----:B------:R-:W-:Y:S01]  /*4ab0*/  SEL R58, RZ, 0x4, P4 ;  /* 0x00000004ff3a7807 */ /* 0x000fe20002000000 */
[----:B------:R-:W-:Y:S01]  /*4ac0*/  IMAD.X R101, R129, 0x1, R183, P5 ;  /* 0x0000000181657824 */ /* 0x000fe200028e06b7 */
[----:B------:R-:W-:Y:S01]  /*4ad0*/  PLOP3.LUT P4, PT, PT, PT, UP3, 0x80, 0x8 ;  /* 0x000000000008781c */ /* 0x000fe20003f8f038 */
[----:B------:R-:W-:Y:S01]  /*4ae0*/  LDGSTS.E [R78+0x8000], desc[UR38][R90.64], P3 ;  /* 0x080000005a4e7fae */ /* 0x000fe200099a1026 */
[----:B------:R-:W-:-:S02]  /*4af0*/  SEL R42, R42, RZ, P6 ;  /* 0x000000ff2a2a7207 */ /* 0x000fc40003000000 */
[-C--:B--2---:R-:W-:Y:S01]  /*4b00*/  IADD3 R94, P5, PT, R126, R181.reuse, RZ ;  /* 0x000000b57e5e7210 */ /* 0x084fe20007fbe0ff */
[----:B------:R2:W-:Y:S01]  /*4b10*/  LDGSTS.E [R78+0x8008], desc[UR38][R102.64], P2 ;  /* 0x08008000664e7fae */ /* 0x0005e200091a1026 */
[----:B------:R-:W-:Y:S02]  /*4b20*/  SEL R58, R58, RZ, P4 ;  /* 0x000000ff3a3a7207 */ /* 0x000fe40002000000 */
[----:B-1----:R-:W-:Y:S01]  /*4b30*/  IADD3 R92, P6, PT, R132, R181, RZ ;  /* 0x000000b5845c7210 */ /* 0x002fe20007fde0ff */
[--C-:B------:R-:W-:Y:S01]  /*4b40*/  IMAD.X R95, R127, 0x1, R183.reuse, P5 ;  /* 0x000000017f5f7824 */ /* 0x100fe200028e06b7 */
[----:B------:R-:W-:Y:S02]  /*4b50*/  ISETP.NE.U32.AND P4, PT, R42, RZ, PT ;  /* 0x000000ff2a00720c */ /* 0x000fe40003f85070 */
[----:B------:R-:W-:Y:S01]  /*4b60*/  ISETP.NE.U32.AND P5, PT, R58, RZ, PT ;  /* 0x000000ff3a00720c */ /* 0x000fe20003fa5070 */
[----:B------:R-:W-:Y:S01]  /*4b70*/  IMAD.X R93, R133, 0x1, R183, P6 ;  /* 0x00000001855d7824 */ /* 0x000fe200030e06b7 */
[----:B------:R-:W-:-:S02]  /*4b80*/  ISETP.GE.AND P2, PT, R85, UR11, PT ;  /* 0x0000000b55007c0c */ /* 0x000fc4000bf46270 */
[----:B------:R-:W-:Y:S02]  /*4b90*/  ISETP.GE.AND P3, PT, R83, UR11, PT ;  /* 0x0000000b53007c0c */ /* 0x000fe4000bf66270 */
[----:B------:R-:W-:Y:S02]  /*4ba0*/  PLOP3.LUT P6, PT, PT, PT, UP3, 0x80, 0x8 ;  /* 0x000000000008781c */ /* 0x000fe40003fcf038 */
[----:B------:R-:W-:Y:S02]  /*4bb0*/  SEL R58, RZ, 0x4, P2 ;  /* 0x00000004ff3a7807 */ /* 0x000fe40001000000 */
[----:B------:R-:W-:Y:S01]  /*4bc0*/  SHF.R.S32.HI R114, RZ, 0x1f, R131 ;  /* 0x0000001fff727819 */ /* 0x000fe20000011483 */
[----:B------:R1:W-:Y:S01]  /*4bd0*/  LDGSTS.E [R78+0xa000], desc[UR38][R98.64], P4 ;  /* 0x0a000000624e7fae */ /* 0x0003e2000a1a1026 */
[----:B------:R-:W-:Y:S02]  /*4be0*/  SEL R42, RZ, 0x4, P3 ;  /* 0x00000004ff2a7807 */ /* 0x000fe40001800000 */
[----:B------:R-:W-:Y:S01]  /*4bf0*/  SEL R58, R58, RZ, P6 ;  /* 0x000000ff3a3a7207 */ /* 0x000fe20003000000 */
[----:B------:R3:W-:Y:S01]  /*4c00*/  LDGSTS.E [R78+0xa008], desc[UR38][R96.64], P5 ;  /* 0x0a008000604e7fae */ /* 0x0007e2000a9a1026 */
[----:B------:R-:W-:-:S02]  /*4c10*/  PLOP3.LUT P3, PT, PT, PT, UP3, 0x80, 0x8 ;  /* 0x000000000008781c */ /* 0x000fc40003f6f038 */
[----:B------:R-:W-:Y:S02]  /*4c20*/  SHF.L.U64.HI R87, R131, 0x2, R114 ;  /* 0x0000000283577819 */ /* 0x000fe40000010272 */
[-C--:B--2---:R-:W-:Y:S02]  /*4c30*/  IADD3 R102, P6, PT, R150, R89.reuse, RZ ;  /* 0x0000005996667210 */ /* 0x084fe40007fde0ff */
[----:B------:R-:W-:Y:S02]  /*4c40*/  IADD3 R106, P4, PT, R134, R89, RZ ;  /* 0x00000059866a7210 */ /* 0x000fe40007f9e0ff */
[----:B------:R-:W-:Y:S01]  /*4c50*/  SEL R42, R42, RZ, P3 ;  /* 0x000000ff2a2a7207 */ /* 0x000fe20001800000 */
[--C-:B------:R-:W-:Y:S01]  /*4c60*/  IMAD.X R103, R151, 0x1, R87.reuse, P6 ;  /* 0x0000000197677824 */ /* 0x100fe200030e0657 */
[----:B------:R-:W-:Y:S01]  /*4c70*/  ISETP.GE.AND P5, PT, R11, UR11, PT ;  /* 0x0000000b0b007c0c */ /* 0x000fe2000bfa6270 */
[----:B------:R-:W-:Y:S01]  /*4c80*/  IMAD.X R107, R135, 0x1, R87, P4 ;  /* 0x00000001876b7824 */ /* 0x000fe200020e0657 */
[----:B------:R-:W-:-:S02]  /*4c90*/  IADD3 R90, P3, PT, R140, R181, RZ ;  /* 0x000000b58c5a7210 */ /* 0x000fc40007f7e0ff */
[-C--:B------:R-:W-:Y:S02]  /*4ca0*/  IADD3 R104, P6, PT, R142, R89.reuse, RZ ;  /* 0x000000598e687210 */ /* 0x080fe40007fde0ff */
[----:B------:R-:W-:Y:S01]  /*4cb0*/  ISETP.NE.U32.AND P2, PT, R42, RZ, PT ;  /* 0x000000ff2a00720c */ /* 0x000fe20003f45070 */
[----:B------:R-:W-:Y:S01]  /*4cc0*/  IMAD.X R91, R141, 0x1, R183, P3 ;  /* 0x000000018d5b7824 */ /* 0x000fe200018e06b7 */
[----:B------:R-:W-:Y:S01]  /*4cd0*/  ISETP.GE.AND P4, PT, R34, UR11, PT ;  /* 0x0000000b22007c0c */ /* 0x000fe2000bf86270 */
[----:B------:R-:W-:Y:S01]  /*4ce0*/  IMAD.X R105, R143, 0x1, R87, P6 ;  /* 0x000000018f697824 */ /* 0x000fe200030e0657 */
[----:B------:R-:W-:Y:S02]  /*4cf0*/  SEL R42, RZ, 0x4, P5 ;  /* 0x00000004ff2a7807 */ /* 0x000fe40002800000 */
[----:B------:R-:W-:Y:S02]  /*4d00*/  IADD3 R108, P5, PT, R144, R89, RZ ;  /* 0x00000059906c7210 */ /* 0x000fe40007fbe0ff */
[----:B------:R-:W-:-:S02]  /*4d10*/  ISETP.NE.U32.AND P3, PT, R58, RZ, PT ;  /* 0x000000ff3a00720c */ /* 0x000fc40003f65070 */
[-C--:B-1----:R-:W-:Y:S01]  /*4d20*/  IADD3 R98, P6, PT, R136, R89.reuse, RZ ;  /* 0x0000005988627210 */ /* 0x082fe20007fde0ff */
[--C-:B------:R-:W-:Y:S01]  /*4d30*/  IMAD.X R109, R145, 0x1, R87.reuse, P5 ;  /* 0x00000001916d7824 */ /* 0x100fe200028e0657 */
[----:B------:R-:W-:Y:S01]  /*4d40*/  SEL R58, RZ, 0x4, P4 ;  /* 0x00000004ff3a7807 */ /* 0x000fe20002000000 */
[----:B------:R1:W-:Y:S01]  /*4d50*/  LDGSTS.E [R169+0x8000], desc[UR38][R100.64], P2 ;  /* 0x0800000064a97fae */ /* 0x0003e200091a1026 */
[----:B------:R-:W-:Y:S01]  /*4d60*/  PLOP3.LUT P4, PT, PT, PT, UP3, 0x80, 0x8 ;  /* 0x000000000008781c */ /* 0x000fe20003f8f038 */
[----:B------:R-:W-:Y:S01]  /*4d70*/  IMAD.X R99, R137, 0x1, R87, P6 ;  /* 0x0000000189637824 */ /* 0x000fe200030e0657 */
[----:B------:R-:W-:Y:S01]  /*4d80*/  PLOP3.LUT P5, PT, PT, PT, UP3, 0x80, 0x8 ;  /* 0x000000000008781c */ /* 0x000fe20003faf038 */
[----:B------:R1:W-:Y:S01]  /*4d90*/  LDGSTS.E [R169+0x8008], desc[UR38][R94.64], P1 ;  /* 0x080080005ea97fae */ /* 0x0003e200089a1026 */
[----:B------:R-:W-:Y:S01]  /*4da0*/  SEL R42, R42, RZ, P4 ;  /* 0x000000ff2a2a7207 */ /* 0x000fe20002000000 */
[----:B------:R-:W-:Y:S01]  /*4db0*/  UISETP.GE.AND UP3, UPT, UR8, 0x80, UPT ;  /* 0x000000800800788c */ /* 0x000fe2000bf66270 */
[----:B------:R-:W-:Y:S01]  /*4dc0*/  IADD3 R110, P6, PT, R138, R89, RZ ;  /* 0x000000598a6e7210 */ /* 0x000fe20007fde0ff */
[----:B------:R1:W-:Y:S01]  /*4dd0*/  LDGSTS.E [R169+0xa000], desc[UR38][R92.64], P3 ;  /* 0x0a0000005ca97fae */ /* 0x0003e200099a1026 */
[----:B------:R-:W-:-:S02]  /*4de0*/  SEL R58, R58, RZ, P5 ;  /* 0x000000ff3a3a7207 */ /* 0x000fc40002800000 */
[----:B------:R-:W-:Y:S01]  /*4df0*/  ISETP.NE.U32.AND P5, PT, R42, RZ, PT ;  /* 0x000000ff2a00720c */ /* 0x000fe20003fa5070 */
[----:B------:R-:W-:Y:S01]  /*4e00*/  IMAD.X R111, R139, 0x1, R87, P6 ;  /* 0x000000018b6f7824 */ /* 0x000fe200030e0657 */
[----:B------:R-:W-:Y:S02]  /*4e10*/  ISETP.NE.U32.AND P6, PT, R58, RZ, PT ;  /* 0x000000ff3a00720c */ /* 0x000fe40003fc5070 */
[----:B---3--:R-:W-:-:S05]  /*4e20*/  IADD3 R96, P4, PT, R146, R89, RZ ;  /* 0x0000005992607210 */ /* 0x008fca0007f9e0ff */
[----:B------:R-:W-:Y:S01]  /*4e30*/  IMAD.X R97, R147, 0x1, R87, P4 ;  /* 0x0000000193617824 */ /* 0x000fe200020e0657 */
[----:B------:R-:W-:-:S03]  /*4e40*/  IADD3 R112, P4, PT, R148, R89, RZ ;  /* 0x0000005994707210 */ /* 0x000fc60007f9e0ff */
[----:B------:R1:W-:Y:S02]  /*4e50*/  LDGSTS.E [R169+0xa008], desc[UR38][R90.64], P5 ;  /* 0x0a0080005aa97fae */ /* 0x0003e4000a9a1026 */
[----:B------:R-:W-:Y:S02]  /*4e60*/  IMAD.X R113, R149, 0x1, R87, P4 ;  /* 0x0000000195717824 */ /* 0x000fe400020e0657 */
[----:B------:R-:W0:Y:S04]  /*4e70*/  LDGDEPBAR ;  /* 0x00000000000079af */ /* 0x000e280000000000 */
[----:B------:R1:W-:Y:S04]  /*4e80*/  LDGSTS.E [R173+0xe000], desc[UR38][R102.64], P6 ;  /* 0x0e00000066ad7fae */ /* 0x0003e8000b1a1026 */
[----:B------:R1:W-:Y:S04]  /*4e90*/  LDGSTS.E [R173+0xe400], desc[UR38][R104.64], P6 ;  /* 0x0e40000068ad7fae */ /* 0x0003e8000b1a1026 */
[----:B------:R1:W-:Y:S04]  /*4ea0*/  LDGSTS.E [R175+0xe100], desc[UR38][R106.64], P6 ;  /* 0x0e1000006aaf7fae */ /* 0x0003e8000b1a1026 */
[----:B------:R1:W-:Y:S04]  /*4eb0*/  LDGSTS.E [R175+0xe500], desc[UR38][R108.64], P6 ;  /* 0x0e5000006caf7fae */ /* 0x0003e8000b1a1026 */
[----:B------:R1:W-:Y:S04]  /*4ec0*/  LDGSTS.E [R177+0xe200], desc[UR38][R98.64], P6 ;  /* 0x0e20000062b17fae */ /* 0x0003e8000b1a1026 */
[----:B------:R1:W-:Y:S04]  /*4ed0*/  LDGSTS.E [R177+0xe600], desc[UR38][R96.64], P6 ;  /* 0x0e60000060b17fae */ /* 0x0003e8000b1a1026 */
[----:B------:R1:W-:Y:S04]  /*4ee0*/  LDGSTS.E [R179+0xe300], desc[UR38][R110.64], P6 ;  /* 0x0e3000006eb37fae */ /* 0x0003e8000b1a1026 */
[----:B------:R1:W-:Y:S04]  /*4ef0*/  LDGSTS.E [R179+0xe700], desc[UR38][R112.64], P6 ;  /* 0x0e70000070b37fae */ /* 0x0003e8000b1a1026 */
[----:B------:R-:W0:Y:S01]  /*4f00*/  LDGDEPBAR ;  /* 0x00000000000079af */ /* 0x000e220000000000 */
[----:B------:R-:W-:Y:S05]  /*4f10*/  BRA.U !UP3, `(.L_x_7) ;  /* 0x000000250b7c7547 */ /* 0x000fea000b800000 */
[----:B-1----:R-:W1:Y:S01]  /*4f20*/  LDC.64 R90, c[0x0][0x388] ;  /* 0x0000e200ff5a7b82 */ /* 0x002e620000000a00 */
[----:B------:R-:W-:Y:S01]  /*4f30*/  SHF.R.S32.HI R42, RZ, 0x1f, R4 ;  /* 0x0000001fff2a7819 */ /* 0x000fe20000011404 */
[-C--:B------:R-:W-:Y:S01]  /*4f40*/  IMAD R58, R85, R130.reuse, RZ ;  /* 0x00000082553a7224 */ /* 0x080fe200078e02ff */
[C---:B------:R-:W-:Y:S01]  /*4f50*/  IADD3 R101, P6, PT, R4.reuse, R53, RZ ;  /* 0x0000003504657210 */ /* 0x040fe20007fde0ff */
[-C--:B------:R-:W-:Y:S01]  /*4f60*/  IMAD R66, R79, R130.reuse, RZ ;  /* 0x000000824f427224 */ /* 0x080fe200078e02ff */
[C---:B------:R-:W-:Y:S01]  /*4f70*/  IADD3 R97, P1, PT, R4.reuse, R51, RZ ;  /* 0x0000003304617210 */ /* 0x040fe20007f3e0ff */
[----:B------:R-:W-:Y:S01]  /*4f80*/  IMAD R70, R73, R130, RZ ;  /* 0x0000008249467224 */ /* 0x000fe200078e02ff */
[----:B------:R-:W-:Y:S01]  /*4f90*/  LEA.HI.X.SX32 R142, R53, R42, 0x1, P6 ;  /* 0x0000002a358e7211 */ /* 0x000fe200030f0eff */
[----:B------:R-:W-:Y:S01]  /*4fa0*/  IMAD R74, R71, R130, RZ ;  /* 0x00000082474a7224 */ /* 0x000fe200078e02ff */
[----:B------:R-:W-:Y:S01]  /*4fb0*/  LEA.HI.X.SX32 R140, R51, R42, 0x1, P1 ;  /* 0x0000002a338c7211 */ /* 0x000fe200008f0eff */
[-C--:B------:R-:W-:Y:S01]  /*4fc0*/  IMAD R78, R67, R130.reuse, RZ ;  /* 0x00000082434e7224 */ /* 0x080fe200078e02ff */
[C---:B------:R-:W-:Y:S01]  /*4fd0*/  IADD3 R93, P2, PT, R4.reuse, R47, RZ ;  /* 0x0000002f045d7210 */ /* 0x040fe20007f5e0ff */
        /* <DEDUP_REMOVED lines=9> */
[----:B------:R-:W-:Y:S01]  /*5070*/  IADD3 R111, P1, PT, R4, R37, RZ ;  /* 0x00000025046f7210 */ /* 0x000fe20007f3e0ff */
[----:B------:R-:W-:Y:S01]  /*5080*/  IMAD R98, R49, R130, RZ ;  /* 0x0000008231627224 */ /* 0x000fe200078e02ff */
[----:B------:R-:W-:Y:S01]  /*5090*/  LEA.HI.X.SX32 R138, R47, R42, 0x1, P2 ;  /* 0x0000002a2f8a7211 */ /* 0x000fe200010f0eff */
[----:B------:R-:W-:Y:S01]  /*50a0*/  IMAD R62, R81, R130, RZ ;  /* 0x00000082513e7224 */ /* 0x000fe200078e02ff */
[-C--:B------:R-:W-:Y:S01]  /*50b0*/  LEA.HI.X.SX32 R136, R45, R42.reuse, 0x1, P3 ;  /* 0x0000002a2d887211 */ /* 0x080fe200018f0eff */
[----:B------:R-:W-:Y:S01]  /*50c0*/  USHF.R.S32.HI UR5, URZ, 0x1f, UR8 ;  /* 0x0000001fff057899 */ /* 0x000fe20008011408 */
[----:B------:R-:W-:Y:S01]  /*50d0*/  LEA.HI.X.SX32 R134, R43, R42, 0x1, P4 ;  /* 0x0000002a2b867211 */ /* 0x000fe200020f0eff */
[----:B------:R-:W-:Y:S01]  /*50e0*/  IMAD R100, R25, R130, RZ ;  /* 0x0000008219647224 */ /* 0x000fe200078e02ff */
[----:B------:R-:W-:Y:S01]  /*50f0*/  LEA.HI.X.SX32 R132, R41, R42, 0x1, P5 ;  /* 0x0000002a29847211 */ /* 0x000fe200028f0eff */
[----:B------:R-:W-:Y:S01]  /*5100*/  IMAD R102, R83, R130, RZ ;  /* 0x0000008253667224 */ /* 0x000fe200078e02ff */
[-C--:B------:R-:W-:Y:S01]  /*5110*/  LEA.HI.X.SX32 R128, R39, R42.reuse, 0x1, P6 ;  /* 0x0000002a27807211 */ /* 0x080fe200030f0eff */
[----:B------:R-:W-:Y:S01]  /*5120*/  IMAD R39, R114, 0xc, RZ ;  /* 0x0000000c72277824 */ /* 0x000fe200078e02ff */
[----:B------:R-:W-:Y:S01]  /*5130*/  LEA.HI.X.SX32 R126, R37, R42, 0x1, P1 ;  /* 0x0000002a257e7211 */ /* 0x000fe200008f0eff */
[----:B-1----:R-:W-:Y:S01]  /*5140*/  IMAD.WIDE.U32 R42, R131, 0xc, R90 ;  /* 0x0000000c832a7825 */ /* 0x002fe200078e005a */
[----:B------:R-:W-:Y:S01]  /*5150*/  SHF.R.S32.HI R37, RZ, 0x1f, R9 ;  /* 0x0000001fff257819 */ /* 0x000fe20000011409 */
[----:B------:R-:W-:Y:S01]  /*5160*/  ULEA.HI UR5, UR5, UR8, URZ, 0x6 ;  /* 0x0000000805057291 */ /* 0x000fe2000f8f30ff */
[----:B------:R-:W-:Y:S01]  /*5170*/  IADD3 R115, P6, PT, R9, R5, RZ ;  /* 0x0000000509737210 */ /* 0x000fe20007fde0ff */
[-C--:B------:R-:W-:Y:S01]  /*5180*/  IMAD R90, R61, R130.reuse, RZ ;  /* 0x000000823d5a7224 */ /* 0x080fe200078e02ff */
[----:B------:R-:W-:Y:S01]  /*5190*/  IADD3 R123, P1, PT, R9, R7, RZ ;  /* 0x00000007097b7210 */ /* 0x000fe20007f3e0ff */
[----:B------:R-:W-:Y:S01]  /*51a0*/  IMAD R104, R77, R130, RZ ;  /* 0x000000824d687224 */ /* 0x000fe200078e02ff */
[----:B------:R-:W-:Y:S01]  /*51b0*/  IADD3 R127, P4, PT, R9, R10, RZ ;  /* 0x0000000a097f7210 */ /* 0x000fe20007f9e0ff */
[----:B------:R-:W-:Y:S01]  /*51c0*/  IMAD R106, R75, R130, RZ ;  /* 0x000000824b6a7224 */ /* 0x000fe200078e02ff */
[----:B------:R-:W-:Y:S01]  /*51d0*/  IADD3 R131, P3, PT, R9, R20, RZ ;  /* 0x0000001409837210 */ /* 0x000fe20007f7e0ff */
[----:B------:R-:W-:Y:S01]  /*51e0*/  IMAD R130, R69, R130, RZ ;  /* 0x0000008245827224 */ /* 0x000fe200078e02ff */
[----:B------:R-:W-:Y:S01]  /*51f0*/  IADD3 R135, P2, PT, R9, R22, RZ ;  /* 0x0000001609877210 */ /* 0x000fe20007f5e0ff */
[----:B------:R-:W-:Y:S01]  /*5200*/  USHF.R.S32.HI UR5, URZ, 0x6, UR5 ;  /* 0x00000006ff057899 */ /* 0x000fe20008011405 */
[-C--:B------:R-:W-:Y:S01]  /*5210*/  LEA.HI.X.SX32 R124, R5, R37.reuse, 0x1, P6 ;  /* 0x00000025057c7211 */ /* 0x080fe200030f0eff */
[----:B------:R-:W-:Y:S01]  /*5220*/  IMAD.SHL.U32 R41, R101, 0x4, RZ ;  /* 0x0000000465297824 */ /* 0x000fe200078e00ff */
[-C--:B------:R-:W-:Y:S01]  /*5230*/  LEA.HI.X.SX32 R120, R7, R37.reuse, 0x1, P1 ;  /* 0x0000002507787211 */ /* 0x080fe200008f0eff */
[----:B------:R-:W1:Y:S01]  /*5240*/  LDC.64 R4, c[0x0][0x380] ;  /* 0x0000e000ff047b82 */ /* 0x000e620000000a00 */
[C---:B------:R-:W-:Y:S01]  /*5250*/  IADD3 R139, P6, PT, R9.reuse, R8, RZ ;  /* 0x00000008098b7210 */ /* 0x040fe20007fde0ff */
[----:B------:R-:W-:Y:S01]  /*5260*/  UISETP.LT.AND UP3, UPT, UR5, 0x2, UPT ;  /* 0x000000020500788c */ /* 0x000fe2000bf61270 */
[----:B------:R-:W-:Y:S01]  /*5270*/  IADD3 R147, P1, PT, R9, R26, RZ ;  /* 0x0000001a09937210 */ /* 0x000fe20007f3e0ff */
[----:B------:R-:W-:Y:S01]  /*5280*/  IMAD.SHL.U32 R47, R97, 0x4, RZ ;  /* 0x00000004612f7824 */ /* 0x000fe200078e00ff */
[-C--:B------:R-:W-:Y:S01]  /*5290*/  LEA.HI.X.SX32 R118, R10, R37.reuse, 0x1, P4 ;  /* 0x000000250a767211 */ /* 0x080fe200020f0eff */
[----:B------:R-:W-:Y:S01]  /*52a0*/  IMAD.IADD R10, R43, 0x1, R39 ;  /* 0x000000012b0a7824 */ /* 0x000fe200078e0227 */
[-C--:B------:R-:W-:Y:S01]  /*52b0*/  LEA.HI.X.SX32 R116, R20, R37.reuse, 0x1, P3 ;  /* 0x0000002514747211 */ /* 0x080fe200018f0eff */
[----:B------:R-:W-:Y:S01]  /*52c0*/  IMAD.SHL.U32 R53, R93, 0x4, RZ ;  /* 0x000000045d357824 */ /* 0x000fe200078e00ff */
[----:B------:R-:W-:Y:S01]  /*52d0*/  LEA.HI.X.SX32 R114, R22, R37, 0x1, P2 ;  /* 0x0000002516727211 */ /* 0x000fe200010f0eff */
[----:B------:R-:W-:Y:S01]  /*52e0*/  USEL UR37, UR5, 0x2, !UP3 ;  /* 0x0000000205257887 */ /* 0x000fe2000d800000 */
[C---:B------:R-:W-:Y:S01]  /*52f0*/  IADD3 R151, P4, PT, R9.reuse, R27, RZ ;  /* 0x0000001b09977210 */ /* 0x040fe20007f9e0ff */
[----:B------:R-:W-:Y:S01]  /*5300*/  IMAD.MOV.U32 R20, RZ, RZ, R42 ;  /* 0x000000ffff147224 */ /* 0x000fe200078e002a */
[C---:B------:R-:W-:Y:S01]  /*5310*/  IADD3 R155, P3, PT, R9.reuse, R29, RZ ;  /* 0x0000001d099b7210 */ /* 0x040fe20007f7e0ff */
[----:B------:R-:W-:Y:S01]  /*5320*/  UIADD3 UR36, UPT, UPT, UR5, -0x3, URZ ;  /* 0xfffffffd05247890 */ /* 0x000fe2000fffe0ff */
[----:B------:R-:W-:Y:S01]  /*5330*/  IADD3 R159, P2, PT, R9, R30, RZ ;  /* 0x0000001e099f7210 */ /* 0x000fe20007f5e0ff */
[----:B------:R-:W-:Y:S01]  /*5340*/  UIADD3 UR32, UPT, UPT, UR32, -0xc0, URZ ;  /* 0xffffff4020207890 */ /* 0x000fe2000fffe0ff */
[-C--:B------:R-:W-:Y:S01]  /*5350*/  LEA.HI.X.SX32 R112, R8, R37.reuse, 0x1, P6 ;  /* 0x0000002508707211 */ /* 0x080fe200030f0eff */
[----:B------:R-:W-:Y:S01]  /*5360*/  UMOV UR33, 0x1 ;  /* 0x0000000100217882 */ /* 0x000fe20000000000 */
[-C--:B------:R-:W-:Y:S01]  /*5370*/  LEA.HI.X.SX32 R108, R26, R37.reuse, 0x1, P1 ;  /* 0x000000251a6c7211 */ /* 0x080fe200008f0eff */
[----:B------:R-:W-:Y:S01]  /*5380*/  UMOV UR35, 0x2 ;  /* 0x0000000200237882 */ /* 0x000fe20000000000 */
[-C--:B------:R-:W-:Y:S01]  /*5390*/  LEA.HI.X.SX32 R26, R27, R37.reuse, 0x1, P4 ;  /* 0x000000251b1a7211 */ /* 0x080fe200020f0eff */
[----:B------:R-:W-:Y:S01]  /*53a0*/  IMAD R27, R170, 0xc, RZ ;  /* 0x0000000caa1b7824 */ /* 0x000fe200078e02ff */
[-C--:B------:R-:W-:Y:S01]  /*53b0*/  LEA.HI.X.SX32 R8, R29, R37.reuse, 0x1, P3 ;  /* 0x000000251d087211 */ /* 0x080fe200018f0eff */
[----:B-1----:R-:W-:Y:S01]  /*53c0*/  IMAD.WIDE.U32 R4, R171, 0xc, R4 ;  /* 0x0000000cab047825 */ /* 0x002fe200078e0004 */
[-C--:B------:R-:W-:Y:S01]  /*53d0*/  LEA.HI.X.SX32 R30, R30, R37.reuse, 0x1, P2 ;  /* 0x000000251e1e7211 */ /* 0x080fe200010f0eff */
[----:B------:R-:W-:Y:S01]  /*53e0*/  UMOV UR4, URZ ;  /* 0x000000ff00047c82 */ /* 0x000fe20008000000 */
[----:B------:R-:W-:Y:S01]  /*53f0*/  IADD3 R7, P1, PT, R9, R58, RZ ;  /* 0x0000003a09077210 */ /* 0x000fe20007f3e0ff */
[----:B------:R-:W-:Y:S01]  /*5400*/  IMAD.IADD R22, R5, 0x1, R27 ;  /* 0x0000000105167824 */ /* 0x000fe200078e021b */
[C---:B------:R-:W-:Y:S01]  /*5410*/  IADD3 R179, P4, PT, R9.reuse, R66, RZ ;  /* 0x0000004209b37210 */ /* 0x040fe20007f9e0ff */
[----:B------:R-:W-:Y:S01]  /*5420*/  UIADD3 UR37, UPT, UPT, UR37, -0x1, URZ ;  /* 0xffffffff25257890 */ /* 0x000fe2000fffe0ff */
[----:B------:R-:W-:Y:S01]  /*5430*/  IADD3 R187, P3, PT, R9, R70, RZ ;  /* 0x0000004609bb7210 */ /* 0x000fe20007f7e0ff */
[----:B------:R-:W-:Y:S01]  /*5440*/  IMAD.SHL.U32 R171, R7, 0x4, RZ ;  /* 0x0000000407ab7824 */ /* 0x000fe200078e00ff */
[----:B------:R-:W-:Y:S01]  /*5450*/  IADD3 R191, P2, PT, R9, R74, RZ ;  /* 0x0000004a09bf7210 */ /* 0x000fe20007f5e0ff */
[----:B------:R-:W-:Y:S01]  /*5460*/  UMOV UR6, URZ ;  /* 0x000000ff00067c82 */ /* 0x000fe20008000000 */
[-C--:B------:R-:W-:Y:S01]  /*5470*/  LEA.HI.X.SX32 R58, R58, R37.reuse, 0x1, P1 ;  /* 0x000000253a3a7211 */ /* 0x080fe200008f0eff */
[----:B------:R-:W-:Y:S01]  /*5480*/  UMOV UR5, URZ ;  /* 0x000000ff00057c82 */ /* 0x000fe20008000000 */
[----:B------:R-:W-:-:S02]  /*5490*/  LEA.HI.X.SX32 R66, R66, R37, 0x1, P4 ;  /* 0x0000002542427211 */ /* 0x000fc400020f0eff */
[-C--:B------:R-:W-:Y:S02]  /*54a0*/  LEA.HI.X.SX32 R70, R70, R37.reuse, 0x1, P3 ;  /* 0x0000002546467211 */ /* 0x080fe400018f0eff */
[----:B------:R-:W-:Y:S02]  /*54b0*/  LEA.HI.X.SX32 R74, R74, R37, 0x1, P2 ;  /* 0x000000254a4a7211 */ /* 0x000fe400010f0eff */
[C---:B------:R-:W-:Y:S02]  /*54c0*/  IADD3 R119, P5, PT, R9.reuse, R6, RZ ;  /* 0x0000000609777210 */ /* 0x040fe40007fbe0ff */
[C---:B------:R-:W-:Y:S02]  /*54d0*/  IADD3 R195, P1, PT, R9.reuse, R78, RZ ;  /* 0x0000004e09c37210 */ /* 0x040fe40007f3e0ff */
[C---:B------:R-:W-:Y:S02]  /*54e0*/  IADD3 R199, P4, PT, R9.reuse, R86, RZ ;  /* 0x0000005609c77210 */ /* 0x040fe40007f9e0ff */
[----:B------:R-:W-:-:S02]  /*54f0*/  IADD3 R203, P3, PT, R9, R88, RZ ;  /* 0x0000005809cb7210 */ /* 0x000fc40007f7e0ff */
[C---:B------:R-:W-:Y:S02]  /*5500*/  IADD3 R207, P2, PT, R9.reuse, R90, RZ ;  /* 0x0000005a09cf7210 */ /* 0x040fe40007f5e0ff */
[----:B------:R-:W-:Y:S02]  /*5510*/  IADD3 R163, P6, PT, R9, R31, RZ ;  /* 0x0000001f09a37210 */ /* 0x000fe40007fde0ff */
[-C--:B------:R-:W-:Y:S02]  /*5520*/  LEA.HI.X.SX32 R122, R6, R37.reuse, 0x1, P5 ;  /* 0x00000025067a7211 */ /* 0x080fe400028f0eff */
[-C--:B------:R-:W-:Y:S02]  /*5530*/  LEA.HI.X.SX32 R78, R78, R37.reuse, 0x1, P1 ;  /* 0x000000254e4e7211 */ /* 0x080fe400008f0eff */
[-C--:B------:R-:W-:Y:S02]  /*5540*/  LEA.HI.X.SX32 R86, R86, R37.reuse, 0x1, P4 ;  /* 0x0000002556567211 */ /* 0x080fe400020f0eff */
[----:B------:R-:W-:-:S02]  /*5550*/  LEA.HI.X.SX32 R88, R88, R37, 0x1, P3 ;  /* 0x0000002558587211 */ /* 0x000fc400018f0eff */
[-C--:B------:R-:W-:Y:S02]  /*5560*/  LEA.HI.X.SX32 R90, R90, R37.reuse, 0x1, P2 ;  /* 0x000000255a5a7211 */ /* 0x080fe400010f0eff */
[----:B------:R-:W-:Y:S02]  /*5570*/  IADD3 R143, P5, PT, R9, R24, RZ ;  /* 0x00000018098f7210 */ /* 0x000fe40007fbe0ff */
[----:B------:R-:W-:Y:S02]  /*5580*/  LEA.HI.X.SX32 R6, R31, R37, 0x1, P6 ;  /* 0x000000251f067211 */ /* 0x000fe400030f0eff */
[C---:B------:R-:W-:Y:S02]  /*5590*/  IADD3 R211, P1, PT, R9.reuse, R92, RZ ;  /* 0x0000005c09d37210 */ /* 0x040fe40007f3e0ff */
[C---:B------:R-:W-:Y:S02]  /*55a0*/  IADD3 R215, P4, PT, R9.reuse, R94, RZ ;  /* 0x0000005e09d77210 */ /* 0x040fe40007f9e0ff */
[----:B------:R-:W-:-:S02]  /*55b0*/  IADD3 R219, P3, PT, R9, R96, RZ ;  /* 0x0000006009db7210 */ /* 0x000fc40007f7e0ff */
[C---:B------:R-:W-:Y:S02]  /*55c0*/  IADD3 R223, P2, PT, R9.reuse, R98, RZ ;  /* 0x0000006209df7210 */ /* 0x040fe40007f5e0ff */
[----:B------:R-:W-:Y:S02]  /*55d0*/  IADD3 R175, P6, PT, R9, R62, RZ ;  /* 0x0000003e09af7210 */ /* 0x000fe40007fde0ff */
[-C--:B------:R-:W-:Y:S01]  /*55e0*/  LEA.HI.X.SX32 R110, R24, R37.reuse, 0x1, P5 ;  /* 0x00000025186e7211 */ /* 0x080fe200028f0eff */
[----:B------:R-:W-:Y:S01]  /*55f0*/  IMAD.MOV.U32 R24, RZ, RZ, R4 ;  /* 0x000000ffff187224 */ /* 0x000fe200078e0004 */
[-C--:B------:R-:W-:Y:S01]  /*5600*/  LEA.HI.X.SX32 R92, R92, R37.reuse, 0x1, P1 ;  /* 0x000000255c5c7211 */ /* 0x080fe200008f0eff */
[----:B------:R-:W-:Y:S01]  /*5610*/  IMAD.MOV.U32 R4, RZ, RZ, RZ ;  /* 0x000000ffff047224 */ /* 0x000fe200078e00ff */
[-C--:B------:R-:W-:Y:S02]  /*5620*/  LEA.HI.X.SX32 R94, R94, R37.reuse, 0x1, P4 ;  /* 0x000000255e5e7211 */ /* 0x080fe400020f0eff */
[----:B------:R-:W-:-:S02]  /*5630*/  LEA.HI.X.SX32 R96, R96, R37, 0x1, P3 ;  /* 0x0000002560607211 */ /* 0x000fc400018f0eff */
[-C--:B------:R-:W-:Y:S02]  /*5640*/  LEA.HI.X.SX32 R98, R98, R37.reuse, 0x1, P2 ;  /* 0x0000002562627211 */ /* 0x080fe400010f0eff */
[C---:B------:R-:W-:Y:S02]  /*5650*/  IADD3 R167, P5, PT, R9.reuse, R32, RZ ;  /* 0x0000002009a77210 */ /* 0x040fe40007fbe0ff */
[----:B------:R-:W-:Y:S02]  /*5660*/  LEA.HI.X.SX32 R62, R62, R37, 0x1, P6 ;  /* 0x000000253e3e7211 */ /* 0x000fe400030f0eff */
[C---:B------:R-:W-:Y:S02]  /*5670*/  IADD3 R227, P1, PT, R9.reuse, R100, RZ ;  /* 0x0000006409e37210 */ /* 0x040fe40007f3e0ff */
[C---:B------:R-:W-:Y:S02]  /*5680*/  IADD3 R231, P4, PT, R9.reuse, R102, RZ ;  /* 0x0000006609e77210 */ /* 0x040fe40007f9e0ff */
[----:B------:R-:W-:-:S02]  /*5690*/  IADD3 R235, P3, PT, R9, R104, RZ ;  /* 0x0000006809eb7210 */ /* 0x000fc40007f7e0ff */
[C---:B------:R-:W-:Y:S02]  /*56a0*/  IADD3 R239, P2, PT, R9.reuse, R106, RZ ;  /* 0x0000006a09ef7210 */ /* 0x040fe40007f5e0ff */
[----:B------:R-:W-:Y:S02]  /*56b0*/  IADD3 R9, P6, PT, R9, R130, RZ ;  /* 0x0000008209097210 */ /* 0x000fe40007fde0ff */
[-C--:B------:R-:W-:Y:S02]  /*56c0*/  LEA.HI.X.SX32 R32, R32, R37.reuse, 0x1, P5 ;  /* 0x0000002520207211 */ /* 0x080fe400028f0eff */
[-C--:B------:R-:W-:Y:S01]  /*56d0*/  LEA.HI.X.SX32 R100, R100, R37.reuse, 0x1, P1 ;  /* 0x0000002564647211 */ /* 0x080fe200008f0eff */
[----:B------:R-:W-:Y:S01]  /*56e0*/  IMAD.SHL.U32 R29, R9, 0x4, RZ ;  /* 0x00000004091d7824 */ /* 0x000fe200078e00ff */
[-C--:B------:R-:W-:Y:S02]  /*56f0*/  LEA.HI.X.SX32 R102, R102, R37.reuse, 0x1, P4 ;  /* 0x0000002566667211 */ /* 0x080fe400020f0eff */
[----:B------:R-:W-:-:S02]  /*5700*/  LEA.HI.X.SX32 R104, R104, R37, 0x1, P3 ;  /* 0x0000002568687211 */ /* 0x000fc400018f0eff */
[-C--:B------:R-:W-:Y:S02]  /*5710*/  LEA.HI.X.SX32 R106, R106, R37.reuse, 0x1, P2 ;  /* 0x000000256a6a7211 */ /* 0x080fe400010f0eff */
[----:B------:R-:W-:Y:S02]  /*5720*/  LEA.HI.X.SX32 R130, R130, R37, 0x1, P6 ;  /* 0x0000002582827211 */ /* 0x000fe400030f0eff */
[----:B------:R-:W-:Y:S02]  /*5730*/  SHF.L.U64.HI R39, R101, 0x2, R142 ;  /* 0x0000000265277819 */ /* 0x000fe4000001028e */
[----:B------:R-:W-:Y:S02]  /*5740*/  SHF.L.U64.HI R45, R97, 0x2, R140 ;  /* 0x00000002612d7819 */ /* 0x000fe4000001028c */
[----:B------:R-:W-:Y:S02]  /*5750*/  SHF.L.U64.HI R51, R93, 0x2, R138 ;  /* 0x000000025d337819 */ /* 0x000fe4000001028a */
[C---:B------:R-:W-:Y:S01]  /*5760*/  SHF.L.U64.HI R93, R95.reuse, 0x2, R136 ;  /* 0x000000025f5d7819 */ /* 0x040fe20000010288 */
[----:B------:R-:W-:Y:S01]  /*5770*/  IMAD.SHL.U32 R95, R95, 0x4, RZ ;  /* 0x000000045f5f7824 */ /* 0x000fe200078e00ff */
        /* <DEDUP_REMOVED lines=68> */
[----:B------:R-:W-:-:S02]  /*5bc0*/  SHF.L.U64.HI R169, R7, 0x2, R58 ;  /* 0x0000000207a97819 */ /* 0x000fc4000001023a */
[----:B------:R-:W-:-:S07]  /*5bd0*/  SHF.L.U64.HI R37, R9, 0x2, R130 ;  /* 0x0000000209257819 */ /* 0x000fce0000010282 */
.L_x_10:
[----:B------:R-:W-:-:S04]  /*5be0*/  DEPBAR.LE SB0, 0x2 ;  /* 0x000080800000791a */ /* 0x000fc80000000000 */
[----:B------:R-:W-:Y:S01]  /*5bf0*/  UIADD3 UR4, UPT, UPT, UR4, 0x1, URZ ;  /* 0x0000000104047890 */ /* 0x000fe2000fffe0ff */
[----:B------:R-:W-:Y:S01]  /*5c00*/  IMAD.U32 R4, R4, -0x80000000, RZ ;  /* 0x8000000004047824 */ /* 0x000fe200078e00ff */
[----:B------:R-:W-:Y:S02]  /*5c10*/  ULEA UR10, UR33, UR9, 0x3 ;  /* 0x00000009210a7291 */ /* 0x000fe4000f8e18ff */
[----:B------:R-:W-:Y:S02]  /*5c20*/  UISETP.GT.AND UP3, UPT, UR4, 0x2, UPT ;  /* 0x000000020400788c */ /* 0x000fe4000bf64270 */
[----:B------:R-:W-:Y:S02]  /*5c30*/  UIADD3 UR10, UPT, UPT, UR10, 0xf000, URZ ;  /* 0x0000f0000a0a7890 */ /* 0x000fe4000fffe0ff */
[----:B------:R-:W-:Y:S01]  /*5c40*/  USEL UR4, UR4, URZ, !UP3 ;  /* 0x000000ff04047287 */ /* 0x000fe2000d800000 */
[----:B------:R-:W-:Y:S06]  /*5c50*/  BAR.SYNC.DEFER_BLOCKING 0x0 ;  /* 0x0000000000007b1d */ /* 0x000fec0000010000 */
[----:B---3--:R-:W-:Y:S05]  /*5c60*/  BRA.U UP1, `(.L_x_8) ;  /* 0x00000005010c7547 */ /* 0x008fea000b800000 */
[----:B------:R-:W-:Y:S02]  /*5c70*/  ULEA UR11, UR4, UR9, 0xe ;  /* 0x00000009040b7291 */ /* 0x000fe4000f8e70ff */
[----:B------:R-:W-:Y:S02]  /*5c80*/  ULEA UR8, UR4, UR9, 0xc ;  /* 0x0000000904087291 */ /* 0x000fe4000f8e60ff */
[----:B------:R-:W-:Y:S02]  /*5c90*/  USHF.R.U32.HI UR14, URZ, 0x4, UR11 ;  /* 0x00000004ff0e7899 */ /* 0x000fe4000801160b */
[----:B------:R-:W-:Y:S02]  /*5ca0*/  UIADD3 UR11, UPT, UPT, UR8, 0xc000, URZ ;  /* 0x0000c000080b7890 */ /* 0x000fe4000fffe0ff */
[----:B------:R-:W-:Y:S02]  /*5cb0*/  USGXT.U32 UR14, UR14, 0xe ;  /* 0x0000000e0e0e789a */ /* 0x000fe40008000000 */
[----:B------:R-:W-:-:S02]  /*5cc0*/  USHF.R.U32.HI UR11, URZ, 0x4, UR11 ;  /* 0x00000004ff0b7899 */ /* 0x000fc4000801160b */
[----:B------:R-:W-:Y:S02]  /*5cd0*/  UIADD3 UR20, UP3, UPT, UR14, 0x2, URZ ;  /* 0x000000020e147890 */ /* 0x000fe4000ff7e0ff */
[----:B------:R-:W-:Y:S01]  /*5ce0*/  USGXT.U32 UR12, UR11, 0xe ;  /* 0x0000000e0b0c789a */ /* 0x000fe20008000000 */
[----:B------:R-:W-:Y:S01]  /*5cf0*/  UMOV UR7, URZ ;  /* 0x000000ff00077c82 */ /* 0x000fe20008000000 */
[----:B------:R-:W-:Y:S01]  /*5d00*/  UMOV UR8, URZ ;  /* 0x000000ff00087c82 */ /* 0x000fe20008000000 */
[----:B------:R-:W-:Y:S02]  /*5d10*/  UIADD3.X UR21, UPT, UPT, UR7, 0x40004040, URZ, UP3, !UPT ;  /* 0x4000404007157890 */ /* 0x000fe40009ffe4ff */
[----:B------:R-:W-:Y:S02]  /*5d20*/  UIADD3 UR24, UP3, UPT, UR12, 0x2, URZ ;  /* 0x000000020c187890 */ /* 0x000fe4000ff7e0ff */
[----:B------:R-:W-:Y:S02]  /*5d30*/  UIADD3 UR64, UP4, UPT, UR20, 0x2, URZ ;  /* 0x0000000214407890 */ /* 0x000fe4000ff9e0ff */
[----:B------:R-:W-:-:S02]  /*5d40*/  UIADD3.X UR25, UPT, UPT, UR8, 0x40004040, URZ, UP3, !UPT ;  /* 0x4000404008197890 */ /* 0x000fc40009ffe4ff */
[----:B------:R-:W-:Y:S02]  /*5d50*/  UIADD3 UR60, UP5, UPT, UR20, 0x4, URZ ;  /* 0x00000004143c7890 */ /* 0x000fe4000ffbe0ff */
[----:B------:R-:W-:Y:S02]  /*5d60*/  UIADD3 UR58, UP3, UPT, UR20, 0x1fe, URZ ;  /* 0x000001fe143a7890 */ /* 0x000fe4000ff7e0ff */
[----:B------:R-:W-:Y:S02]  /*5d70*/  UIADD3 UR66, UP6, UPT, UR24, 0x2, URZ ;  /* 0x0000000218427890 */ /* 0x000fe4000ffde0ff */
[----:B------:R-:W-:Y:S02]  /*5d80*/  UIADD3.X UR65, UPT, UPT, UR21, URZ, URZ, UP4, !UPT ;  /* 0x000000ff15417290 */ /* 0x000fe4000a7fe4ff */
[----:B------:R-:W-:Y:S02]  /*5d90*/  UIADD3 UR56, UP4, UPT, UR20, 0x200, URZ ;  /* 0x0000020014387890 */ /* 0x000fe4000ff9e0ff */
[----:B------:R-:W-:-:S02]  /*5da0*/  UIADD3.X UR61, UPT, UPT, UR21, URZ, URZ, UP5, !UPT ;  /* 0x000000ff153d7290 */ /* 0x000fc4000affe4ff */
[----:B------:R-:W-:Y:S02]  /*5db0*/  UIADD3.X UR67, UPT, UPT, UR25, URZ, URZ, UP6, !UPT ;  /* 0x000000ff19437290 */ /* 0x000fe4000b7fe4ff */
[----:B------:R-:W-:Y:S02]  /*5dc0*/  UIADD3 UR54, UP5, UPT, UR20, 0x202, URZ ;  /* 0x0000020214367890 */ /* 0x000fe4000ffbe0ff */
[----:B------:R-:W-:Y:S02]  /*5dd0*/  UIADD3.X UR59, UPT, UPT, UR21, URZ, URZ, UP3, !UPT ;  /* 0x000000ff153b7290 */ /* 0x000fe40009ffe4ff */
[----:B------:R-:W-:Y:S02]  /*5de0*/  UIADD3 UR62, UP6, UPT, UR24, 0x4, URZ ;  /* 0x00000004183e7890 */ /* 0x000fe4000ffde0ff */
[----:B------:R-:W-:Y:S02]  /*5df0*/  UIADD3 UR30, UP3, UPT, UR24, 0x7e, URZ ;  /* 0x0000007e181e7890 */ /* 0x000fe4000ff7e0ff */
[----:B------:R-:W-:-:S02]  /*5e00*/  UIADD3.X UR57, UPT, UPT, UR21, URZ, URZ, UP4, !UPT ;  /* 0x000000ff15397290 */ /* 0x000fc4000a7fe4ff */
[----:B------:R-:W-:Y:S02]  /*5e10*/  UIADD3 UR28, UP4, UPT, UR24, 0x80, URZ ;  /* 0x00000080181c7890 */ /* 0x000fe4000ff9e0ff */
[----:B------:R-:W-:Y:S02]  /*5e20*/  UIADD3.X UR55, UPT, UPT, UR21, URZ, URZ, UP5, !UPT ;  /* 0x000000ff15377290 */ /* 0x000fe4000affe4ff */
[----:B------:R-:W-:Y:S02]  /*5e30*/  UIADD3.X UR63, UPT, UPT, UR25, URZ, URZ, UP6, !UPT ;  /* 0x000000ff193f7290 */ /* 0x000fe4000b7fe4ff */
[----:B------:R-:W-:Y:S02]  /*5e40*/  UIADD3 UR26, UP5, UPT, UR24, 0x82, URZ ;  /* 0x00000082181a7890 */ /* 0x000fe4000ffbe0ff */
[----:B------:R-:W-:Y:S02]  /*5e50*/  UIADD3.X UR31, UPT, UPT, UR25, URZ, URZ, UP3, !UPT ;  /* 0x000000ff191f7290 */ /* 0x000fe40009ffe4ff */
[----:B------:R-:W-:-:S02]  /*5e60*/  UIADD3 UR52, UP6, UPT, UR20, 0x204, URZ ;  /* 0x0000020414347890 */ /* 0x000fc4000ffde0ff */
[----:B------:R-:W-:Y:S02]  /*5e70*/  UIADD3 UR68, UP3, UPT, UR24, 0x84, URZ ;  /* 0x0000008418447890 */ /* 0x000fe4000ff7e0ff */
[----:B------:R-:W-:Y:S02]  /*5e80*/  UIADD3.X UR29, UPT, UPT, UR25, URZ, URZ, UP4, !UPT ;  /* 0x000000ff191d7290 */ /* 0x000fe4000a7fe4ff */
[----:B------:R-:W-:Y:S01]  /*5e90*/  UIADD3.X UR27, UPT, UPT, UR25, URZ, URZ, UP5, !UPT ;  /* 0x000000ff191b7290 */ /* 0x000fe2000affe4ff */
[----:B------:R-:W-:Y:S01]  /*5ea0*/  UMOV UR18, 0x0 ;  /* 0x0000000000127882 */ /* 0x000fe20000000000 */
[----:B------:R-:W-:Y:S01]  /*5eb0*/  UMOV UR19, 0x4040910 ;  /* 0x0404091000137882 */ /* 0x000fe20000000000 */
[----:B------:R-:W-:Y:S01]  /*5ec0*/  UMOV UR15, 0x40004040 ;  /* 0x40004040000f7882 */ /* 0x000fe20000000000 */
[----:B------:R-:W-:Y:S01]  /*5ed0*/  UMOV UR13, 0x40004040 ;  /* 0x40004040000d7882 */ /* 0x000fe20000000000 */
[----:B------:R-:W-:Y:S01]  /*5ee0*/  UIADD3.X UR53, UPT, UPT, UR21, URZ, URZ, UP6, !UPT ;  /* 0x000000ff15357290 */ /* 0x000fe2000b7fe4ff */
[----:B------:R1:W-:Y:S01]  /*5ef0*/  UTCHMMA gdesc[UR14], gdesc[UR12], tmem[UR22], tmem[UR18], idesc[UR19], UPT ;  /* 0x00ff120c0e0075ea */ /* 0x0003e2000b800016 */
[----:B------:R-:W-:Y:S01]  /*5f00*/  UIADD3.X UR69, UPT, UPT, UR25, URZ, URZ, UP3, !UPT ;  /* 0x000000ff19457290 */ /* 0x000fe20009ffe4ff */
[----:B------:R-:W-:Y:S01]  /*5f10*/  UMOV UR16, 0x0 ;  /* 0x0000000000107882 */ /* 0x000fe20000000000 */
[----:B------:R-:W-:Y:S01]  /*5f20*/  UMOV UR17, 0x4040910 ;  /* 0x0404091000117882 */ /* 0x000fe20000000000 */
[----:B------:R-:W-:Y:S01]  /*5f30*/  UMOV UR46, 0x0 ;  /* 0x00000000002e7882 */ /* 0x000fe20000000000 */
[----:B------:R-:W-:Y:S01]  /*5f40*/  UMOV UR47, 0x4040910 ;  /* 0x04040910002f7882 */ /* 0x000fe20000000000 */
        /* <DEDUP_REMOVED lines=11> */
[----:B------:R-:W-:Y:S01]  /*6000*/  UMOV UR11, URZ ;  /* 0x000000ff000b7c82 */ /* 0x000fe20008000000 */
[----:B------:R1:W-:Y:S01]  /*6010*/  UTCHMMA gdesc[UR58], gdesc[UR30], tmem[UR22], tmem[UR42], idesc[UR43], UPT ;  /* 0x00ff2a1e3a0075ea */ /* 0x0003e2000b800016 */
[----:B------:R-:W-:Y:S01]  /*6020*/  UMOV UR48, 0x0 ;  /* 0x0000000000307882 */ /* 0x000fe20000000000 */
[----:B------:R-:W-:Y:S01]  /*6030*/  UMOV UR49, 0x4040910 ;  /* 0x0404091000317882 */ /* 0x000fe20000000000 */
[----:B------:R1:W-:Y:S01]  /*6040*/  UTCHMMA gdesc[UR56], gdesc[UR28], tmem[UR22], tmem[UR40], idesc[UR41], UPT ;  /* 0x00ff281c380075ea */ /* 0x0003e2000b800016 */
[----:B------:R-:W-:Y:S01]  /*6050*/  UMOV UR7, UR10 ;  /* 0x0000000a00077c82 */ /* 0x000fe20008000000 */
[----:B------:R1:W-:Y:S01]  /*6060*/  UTCHMMA gdesc[UR54], gdesc[UR26], tmem[UR22], tmem[UR50], idesc[UR51], UPT ;  /* 0x00ff321a360075ea */ /* 0x0003e2000b800016 */
[----:B------:R1:W-:Y:S01]  /*6070*/  UTCHMMA gdesc[UR52], gdesc[UR68], tmem[UR22], tmem[UR48], idesc[UR49], UPT ;  /* 0x00ff3044340075ea */ /* 0x0003e2000b800016 */
[----:B------:R1:W-:Y:S01]  /*6080*/  UTCBAR [UR7], URZ ;  /* 0x000000ff070073e9 */ /* 0x0003e200080000ff */
[----:B------:R-:W-:Y:S01]  /*6090*/  NOP ;  /* 0x0000000000007918 */ /* 0x000fe20000000000 */
.L_x_8:
[----:B------:R-:W2:Y:S01]  /*60a0*/  SYNCS.PHASECHK.TRANS64.TRYWAIT P1, [UR34], R4 ;  /* 0x00000004ff0075a7 */ /* 0x000ea20008021122 */
[----:B------:R-:W-:Y:S01]  /*60b0*/  UISETP.GE.AND UP4, UPT, UR5, UR36, UPT ;  /* 0x000000240500728c */ /* 0x000fe2000bf86270 */
[----:B-1----:R-:W-:Y:S01]  /*60c0*/  UMOV UR7, UR6 ;  /* 0x0000000600077c82 */ /* 0x002fe20008000000 */
[----:B--2---:R-:W-:Y:S09]  /*60d0*/  @!P1 BRA `(.L_x_9) ;  /* 0x0000001c00009947 */ /* 0x004ff20003800000 */
.L_x_16:
[----:B------:R-:W-:Y:S01]  /*60e0*/  ISETP.GE.AND P1, PT, R33, UR32, PT ;  /* 0x0000002021007c0c */ /* 0x000fe2000bf26270 */
[----:B------:R-:W-:Y:S01]  /*60f0*/  BAR.SYNC.DEFER_BLOCKING 0x0 ;  /* 0x0000000000007b1d */ /* 0x000fe20000010000 */
[----:B------:R-:W-:Y:S01]  /*6100*/  UIADD3 UR35, UPT, UPT, UR35, 0x1, URZ ;  /* 0x0000000123237890 */ /* 0x000fe2000fffe0ff */
[----:B------:R-:W-:Y:S01]  /*6110*/  PLOP3.LUT P2, PT, PT, PT, UP4, 0x40, 0x4 ;  /* 0x000000000004781c */ /* 0x000fe20003f4e848 */
[----:B------:R-:W-:Y:S01]  /*6120*/  UIADD3 UR33, UPT, UPT, UR33, 0x1, URZ ;  /* 0x0000000121217890 */ /* 0x000fe2000fffe0ff */
[----:B------:R-:W-:Y:S01]  /*6130*/  SEL R4, RZ, 0x4, P1 ;  /* 0x00000004ff047807 */ /* 0x000fe20000800000 */
[----:B------:R-:W-:Y:S01]  /*6140*/  UISETP.GT.AND UP3, UPT, UR35, 0x2, UPT ;  /* 0x000000022300788c */ /* 0x000fe2000bf64270 */
[----:B------:R-:W-:Y:S01]  /*6150*/  ISETP.GE.AND P3, PT, R25, UR32, PT ;  /* 0x0000002019007c0c */ /* 0x000fe2000bf66270 */
[----:B------:R-:W-:Y:S01]  /*6160*/  UIADD3 UR5, UPT, UPT, UR5, 0x1, URZ ;  /* 0x0000000105057890 */ /* 0x000fe2000fffe0ff */
[----:B------:R-:W-:Y:S01]  /*6170*/  SEL R4, R4, RZ, P2 ;  /* 0x000000ff04047207 */ /* 0x000fe20001000000 */
[----:B------:R-:W-:Y:S01]  /*6180*/  USEL UR35, UR35, URZ, !UP3 ;  /* 0x000000ff23237287 */ /* 0x000fe2000d800000 */
[----:B------:R-:W-:Y:S01]  /*6190*/  ISETP.GE.AND P2, PT, R28, UR32, PT ;  /* 0x000000201c007c0c */ /* 0x000fe2000bf46270 */
[----:B------:R-:W-:Y:S01]  /*61a0*/  UISETP.GT.AND UP3, UPT, UR33, 0x1, UPT ;  /* 0x000000012100788c */ /* 0x000fe2000bf64270 */
[----:B------:R-:W-:Y:S01]  /*61b0*/  PLOP3.LUT P5, PT, PT, PT, UP4, 0x40, 0x4 ;  /* 0x000000000004781c */ /* 0x000fe20003fae848 */
[----:B------:R-:W-:Y:S01]  /*61c0*/  ULEA UR6, UR35, UR9, 0xe ;  /* 0x0000000923067291 */ /* 0x000fe2000f8e70ff */
[----:B------:R-:W-:Y:S01]  /*61d0*/  SEL R5, RZ, 0x4, P3 ;  /* 0x00000004ff057807 */ /* 0x000fe20001800000 */
[----:B------:R-:W-:Y:S01]  /*61e0*/  USEL UR33, UR33, URZ, !UP3 ;  /* 0x000000ff21217287 */ /* 0x000fe2000d800000 */
[----:B------:R-:W-:Y:S01]  /*61f0*/  ISETP.NE.U32.AND P1, PT, R4, RZ, PT ;  /* 0x000000ff0400720c */ /* 0x000fe20003f25070 */
[----:B------:R-:W-:Y:S01]  /*6200*/  UMOV UR34, UR10 ;  /* 0x0000000a00227c82 */ /* 0x000fe20008000000 */
[----:B------:R-:W-:Y:S01]  /*6210*/  SEL R4, RZ, 0x4, P2 ;  /* 0x00000004ff047807 */ /* 0x000fe20001000000 */
[----:B------:R-:W-:Y:S01]  /*6220*/  VIADD R31, R35, UR6 ;  /* 0x00000006231f7c36 */ /* 0x000fe20008000000 */
[----:B------:R-:W-:Y:S01]  /*6230*/  PLOP3.LUT P4, PT, PT, PT, UP4, 0x40, 0x4 ;  /* 0x000000000004781c */ /* 0x000fe20003f8e848 */
[----:B------:R-:W-:Y:S01]  /*6240*/  VIADD R43, R60, UR6 ;  /* 0x000000063c2b7c36 */ /* 0x000fe20008000000 */
[----:B------:R-:W-:Y:S01]  /*6250*/  IADD3 R6, P2, PT, R24, R167, RZ ;  /* 0x000000a718067210 */ /* 0x000fe20007f5e0ff */
[----:B------:R-:W-:Y:S01]  /*6260*/  VIADD R241, R76, UR6 ;  /* 0x000000064cf17c36 */ /* 0x000fe20008000000 */
[----:B------:R-:W-:-:S02]  /*6270*/  SEL R5, R5, RZ, P5 ;  /* 0x000000ff05057207 */ /* 0x000fc40002800000 */
[----:B------:R-:W-:Y:S01]  /*6280*/  ISETP.GE.AND P5, PT, R49, UR32, PT ;  /* 0x0000002031007c0c */ /* 0x000fe2000bfa6270 */
[----:B------:R-:W-:Y:S01]  /*6290*/  IMAD.X R7, R22, 0x1, R165, P2 ;  /* 0x0000000116077824 */ /* 0x000fe200010e06a5 */
[----:B------:R-:W-:Y:S02]  /*62a0*/  SEL R4, R4, RZ, P4 ;  /* 0x000000ff04047207 */ /* 0x000fe40002000000 */
[----:B------:R-:W-:Y:S02]  /*62b0*/  ISETP.NE.U32.AND P4, PT, R5, RZ, PT ;  /* 0x000000ff0500720c */ /* 0x000fe40003f85070 */
[----:B------:R-:W-:Y:S01]  /*62c0*/  PLOP3.LUT P2, PT, PT, PT, UP4, 0x40, 0x4 ;  /* 0x000000000004781c */ /* 0x000fe20003f4e848 */
[----:B------:R-:W-:Y:S01]  /*62d0*/  @!PT LDS RZ, [RZ] ;  /* 0x00000000fffff984 */ /* 0x000fe20000000800 */
[----:B------:R-:W-:Y:S01]  /*62e0*/  @!PT LDS RZ, [RZ] ;  /* 0x00000000fffff984 */ /* 0x000fe20000000800 */
[----:B------:R-:W-:Y:S01]  /*62f0*/  @!PT LDS RZ, [RZ] ;  /* 0x00000000fffff984 */ /* 0x000fe20000000800 */
[----:B------:R1:W-:Y:S01]  /*6300*/  LDGSTS.E [R31], desc[UR38][R6.64], P1 ;  /* 0x00000000061f7fae */ /* 0x0003e200089a1026 */
[----:B------:R-:W-:Y:S02]  /*6310*/  SEL R5, RZ, 0x4, P5 ;  /* 0x00000004ff057807 */ /* 0x000fe40002800000 */
[----:B------:R-:W-:-:S02]  /*6320*/  ISETP.NE.U32.AND P3, PT, R4, RZ, PT ;  /* 0x000000ff0400720c */ /* 0x000fc40003f65070 */
[----:B------:R-:W-:Y:S02]  /*6330*/  IADD3 R4, P6, PT, R24, R163, RZ ;  /* 0x000000a318047210 */ /* 0x000fe40007fde0ff */
[----:B------:R-:W-:Y:S02]  /*6340*/  ISETP.GE.AND P5, PT, R38, UR32, PT ;  /* 0x0000002026007c0c */ /* 0x000fe4000bfa6270 */
[----:B------:R-:W-:Y:S01]  /*6350*/  SEL R8, R5, RZ, P2 ;  /* 0x000000ff05087207 */ /* 0x000fe20001000000 */
[----:B------:R-:W-:Y:S01]  /*6360*/  IMAD.X R5, R22, 0x1, R161, P6 ;  /* 0x0000000116057824 */ /* 0x000fe200030e06a1 */
[----:B------:R-:W-:Y:S02]  /*6370*/  ISETP.GE.AND P2, PT, R40, UR32, PT ;  /* 0x0000002028007c0c */ /* 0x000fe4000bf46270 */
[----:B------:R-:W-:Y:S02]  /*6380*/  PLOP3.LUT P1, PT, PT, PT, UP4, 0x40, 0x4 ;  /* 0x000000000004781c */ /* 0x000fe40003f2e848 */
[----:B------:R-:W-:Y:S01]  /*6390*/  SEL R9, RZ, 0x4, P5 ;  /* 0x00000004ff097807 */ /* 0x000fe20002800000 */
[----:B------:R2:W-:Y:S01]  /*63a0*/  LDGSTS.E [R31+0x8], desc[UR38][R4.64], P3 ;  /* 0x00008000041f7fae */ /* 0x0005e200099a1026 */
[----:B------:R-:W-:-:S02]  /*63b0*/  PLOP3.LUT P6, PT, PT, PT, UP4, 0x40, 0x4 ;  /* 0x000000000004781c */ /* 0x000fc40003fce848 */
[----:B-1----:R-:W-:Y:S02]  /*63c0*/  SEL R7, RZ, 0x4, P2 ;  /* 0x00000004ff077807 */ /* 0x002fe40001000000 */
[----:B------:R-:W-:Y:S02]  /*63d0*/  ISETP.NE.U32.AND P5, PT, R8, RZ, PT ;  /* 0x000000ff0800720c */ /* 0x000fe40003fa5070 */
[----:B------:R-:W-:Y:S02]  /*63e0*/  SEL R9, R9, RZ, P1 ;  /* 0x000000ff09097207 */ /* 0x000fe40000800000 */
[C---:B------:R-:W-:Y:S02]  /*63f0*/  IADD3 R6, P1, PT, R24.reuse, R227, RZ ;  /* 0x000000e318067210 */ /* 0x040fe40007f3e0ff */
[----:B------:R-:W-:Y:S02]  /*6400*/  SEL R26, R7, RZ, P6 ;  /* 0x000000ff071a7207 */ /* 0x000fe40003000000 */
[----:B------:R-:W-:Y:S01]  /*6410*/  IADD3 R8, P6, PT, R24, R223, RZ ;  /* 0x000000df18087210 */ /* 0x000fe20007fde0ff */
[----:B------:R-:W-:Y:S01]  /*6420*/  IMAD.X R7, R22, 0x1, R225, P1 ;  /* 0x0000000116077824 */ /* 0x000fe200008e06e1 */
[----:B------:R-:W-:-:S02]  /*6430*/  ISETP.NE.U32.AND P1, PT, R9, RZ, PT ;  /* 0x000000ff0900720c */ /* 0x000fc40003f25070 */
[----:B------:R-:W-:Y:S01]  /*6440*/  ISETP.NE.U32.AND P2, PT, R26, RZ, PT ;  /* 0x000000ff1a00720c */ /* 0x000fe20003f45070 */
[----:B------:R-:W-:Y:S01]  /*6450*/  IMAD.X R9, R22, 0x1, R221, P6 ;  /* 0x0000000116097824 */ /* 0x000fe200030e06dd */
[----:B------:R-:W-:Y:S01]  /*6460*/  LDGSTS.E [R31+0x2000], desc[UR38][R6.64], P4 ;  /* 0x02000000061f7fae */ /* 0x000fe2000a1a1026 */
[----:B------:R-:W-:Y:S02]  /*6470*/  ISETP.GE.AND P4, PT, R57, UR32, PT ;  /* 0x0000002039007c0c */ /* 0x000fe4000bf86270 */
[----:B------:R-:W-:Y:S01]  /*6480*/  IADD3 R26, P6, PT, R24, R159, RZ ;  /* 0x0000009f181a7210 */ /* 0x000fe20007fde0ff */
[----:B------:R1:W-:Y:S01]  /*6490*/  LDGSTS.E [R31+0x2008], desc[UR38][R8.64], P5 ;  /* 0x02008000081f7fae */ /* 0x0003e2000a9a1026 */
[----:B------:R-:W-:Y:S02]  /*64a0*/  ISETP.GE.AND P5, PT, R55, UR32, PT ;  /* 0x0000002037007c0c */ /* 0x000fe4000bfa6270 */
[----:B------:R-:W-:Y:S01]  /*64b0*/  PLOP3.LUT P3, PT, PT, PT, UP4, 0x40, 0x4 ;  /* 0x000000000004781c */ /* 0x000fe20003f6e848 */
[----:B------:R-:W-:Y:S01]  /*64c0*/  IMAD.X R27, R22, 0x1, R157, P6 ;  /* 0x00000001161b7824 */ /* 0x000fe200030e069d */
[----:B------:R-:W-:-:S02]  /*64d0*/  SEL R30, RZ, 0x4, P5 ;  /* 0x00000004ff1e7807 */ /* 0x000fc40002800000 */
[----:B------:R-:W-:Y:S02]  /*64e0*/  PLOP3.LUT P5, PT, PT, PT, UP4, 0x40, 0x4 ;  /* 0x000000000004781c */ /* 0x000fe40003fae848 */
[----:B--2---:R-:W-:Y:S02]  /*64f0*/  SEL R5, RZ, 0x4, P4 ;  /* 0x00000004ff057807 */ /* 0x004fe40002000000 */
[----:B------:R-:W-:Y:S01]  /*6500*/  SEL R30, R30, RZ, P3 ;  /* 0x000000ff1e1e7207 */ /* 0x000fe20001800000 */
[----:B-1----:R-:W-:Y:S01]  /*6510*/  VIADD R31, R56, UR6 ;  /* 0x00000006381f7c36 */ /* 0x002fe20008000000 */
[----:B------:R-:W-:Y:S02]  /*6520*/  ISETP.GE.AND P6, PT, R44, UR32, PT ;  /* 0x000000202c007c0c */ /* 0x000fe4000bfc6270 */
[----:B------:R-:W-:Y:S02]  /*6530*/  SEL R7, R5, RZ, P5 ;  /* 0x000000ff05077207 */ /* 0x000fe40002800000 */
[----:B------:R-:W-:Y:S01]  /*6540*/  ISETP.NE.U32.AND P5, PT, R30, RZ, PT ;  /* 0x000000ff1e00720c */ /* 0x000fe20003fa5070 */
[----:B------:R-:W-:Y:S01]  /*6550*/  LDGSTS.E [R31], desc[UR38][R26.64], P1 ;  /* 0x000000001a1f7fae */ /* 0x000fe200089a1026 */
[----:B------:R-:W-:-:S02]  /*6560*/  PLOP3.LUT P3, PT, PT, PT, UP4, 0x40, 0x4 ;  /* 0x000000000004781c */ /* 0x000fc40003f6e848 */
[C---:B------:R-:W-:Y:S02]  /*6570*/  IADD3 R4, P4, PT, R24.reuse, R155, RZ ;  /* 0x0000009b18047210 */ /* 0x040fe40007f9e0ff */
[----:B------:R-:W-:Y:S02]  /*6580*/  SEL R8, RZ, 0x4, P6 ;  /* 0x00000004ff087807 */ /* 0x000fe40003000000 */
[----:B------:R-:W-:Y:S01]  /*6590*/  IADD3 R6, P6, PT, R24, R219, RZ ;  /* 0x000000db18067210 */ /* 0x000fe20007fde0ff */
[----:B------:R-:W-:Y:S01]  /*65a0*/  IMAD.X R5, R22, 0x1, R153, P4 ;  /* 0x0000000116057824 */ /* 0x000fe200020e0699 */
[----:B------:R-:W-:Y:S02]  /*65b0*/  SEL R8, R8, RZ, P3 ;  /* 0x000000ff08087207 */ /* 0x000fe40001800000 */
[----:B------:R-:W-:Y:S01]  /*65c0*/  ISETP.NE.U32.AND P3, PT, R7, RZ, PT ;  /* 0x000000ff0700720c */ /* 0x000fe20003f65070 */
[----:B------:R-:W-:Y:S01]  /*65d0*/  IMAD.X R7, R22, 0x1, R217, P6 ;  /* 0x0000000116077824 */ /* 0x000fe200030e06d9 */
[----:B------:R-:W-:Y:S01]  /*65e0*/  ISETP.GE.AND P1, PT, R46, UR32, PT ;  /* 0x000000202e007c0c */ /* 0x000fe2000bf26270 */
[----:B------:R1:W-:Y:S01]  /*65f0*/  LDGSTS.E [R31+0x8], desc[UR38][R4.64], P2 ;  /* 0x00008000041f7fae */ /* 0x0003e200091a1026 */
[----:B------:R-:W-:-:S02]  /*6600*/  ISETP.NE.U32.AND P4, PT, R8, RZ, PT ;  /* 0x000000ff0800720c */ /* 0x000fc40003f85070 */
[----:B------:R-:W-:Y:S01]  /*6610*/  PLOP3.LUT P2, PT, PT, PT, UP4, 0x40, 0x4 ;  /* 0x000000000004781c */ /* 0x000fe20003f4e848 */
[----:B------:R2:W-:Y:S01]  /*6620*/  LDGSTS.E [R31+0x2000], desc[UR38][R6.64], P5 ;  /* 0x02000000061f7fae */ /* 0x0005e2000a9a1026 */
[----:B------:R-:W-:Y:S02]  /*6630*/  IADD3 R8, P5, PT, R24, R215, RZ ;  /* 0x000000d718087210 */ /* 0x000fe40007fbe0ff */
[----:B------:R-:W-:Y:S02]  /*6640*/  SEL R30, RZ, 0x4, P1 ;  /* 0x00000004ff1e7807 */ /* 0x000fe40000800000 */
[----:B------:R-:W-:Y:S01]  /*6650*/  ISETP.GE.AND P1, PT, R61, UR32, PT ;  /* 0x000000203d007c0c */ /* 0x000fe2000bf26270 */
[----:B------:R-:W-:Y:S01]  /*6660*/  IMAD.X R9, R22, 0x1, R213, P5 ;  /* 0x0000000116097824 */ /* 0x000fe200028e06d5 */
[----:B------:R-:W-:Y:S02]  /*6670*/  ISETP.GE.AND P6, PT, R59, UR32, PT ;  /* 0x000000203b007c0c */ /* 0x000fe4000bfc6270 */
[----:B------:R-:W-:-:S02]  /*6680*/  SEL R30, R30, RZ, P2 ;  /* 0x000000ff1e1e7207 */ /* 0x000fc40001000000 */
[----:B------:R-:W-:Y:S01]  /*6690*/  PLOP3.LUT P2, PT, PT, PT, UP4, 0x40, 0x4 ;  /* 0x000000000004781c */ /* 0x000fe20003f4e848 */
[----:B------:R3:W-:Y:S01]  /*66a0*/  LDGSTS.E [R31+0x2008], desc[UR38][R8.64], P3 ;  /* 0x02008000081f7fae */ /* 0x0007e200099a1026 */
[----:B-1----:R-:W-:Y:S02]  /*66b0*/  SEL R5, RZ, 0x4, P1 ;  /* 0x00000004ff057807 */ /* 0x002fe40000800000 */
[----:B------:R-:W-:Y:S02]  /*66c0*/  PLOP3.LUT P5, PT, PT, PT, UP4, 0x40, 0x4 ;  /* 0x000000000004781c */ /* 0x000fe40003fae848 */
[----:B------:R-:W-:Y:S02]  /*66d0*/  SEL R26, RZ, 0x4, P6 ;  /* 0x00000004ff1a7807 */ /* 0x000fe40003000000 */
[----:B------:R-:W-:Y:S02]  /*66e0*/  IADD3 R4, P1, PT, R24, R151, RZ ;  /* 0x0000009718047210 */ /* 0x000fe40007f3e0ff */
[----:B--2---:R-:W-:-:S02]  /*66f0*/  SEL R7, R5, RZ, P2 ;  /* 0x000000ff05077207 */ /* 0x004fc40001000000 */
[----:B------:R-:W-:Y:S01]  /*6700*/  IADD3 R6, P6, PT, R24, R147, RZ ;  /* 0x0000009318067210 */ /* 0x000fe20007fde0ff */
[----:B------:R-:W-:Y:S01]  /*6710*/  IMAD.X R5, R22, 0x1, R149, P1 ;  /* 0x0000000116057824 */ /* 0x000fe200008e0695 */
[----:B------:R-:W-:Y:S01]  /*6720*/  SEL R26, R26, RZ, P5 ;  /* 0x000000ff1a1a7207 */ /* 0x000fe20002800000 */
[----:B---3--:R-:W-:Y:S01]  /*6730*/  VIADD R31, R64, UR6 ;  /* 0x00000006401f7c36 */ /* 0x008fe20008000000 */
[----:B------:R-:W-:Y:S02]  /*6740*/  ISETP.NE.U32.AND P5, PT, R30, RZ, PT ;  /* 0x000000ff1e00720c */ /* 0x000fe40003fa5070 */
[----:B------:R-:W-:Y:S01]  /*6750*/  ISETP.NE.U32.AND P2, PT, R7, RZ, PT ;  /* 0x000000ff0700720c */ /* 0x000fe20003f45070 */
[----:B------:R-:W-:Y:S01]  /*6760*/  IMAD.X R7, R22, 0x1, R145, P6 ;  /* 0x0000000116077824 */ /* 0x000fe200030e0691 */
[----:B------:R-:W-:Y:S01]  /*6770*/  ISETP.NE.U32.AND P1, PT, R26, RZ, PT ;  /* 0x000000ff1a00720c */ /* 0x000fe20003f25070 */
[----:B------:R-:W-:Y:S01]  /*6780*/  LDGSTS.E [R43], desc[UR38][R4.64], P4 ;  /* 0x00000000042b7fae */ /* 0x000fe2000a1a1026 */
[----:B------:R-:W-:-:S02]  /*6790*/  IADD3 R26, P6, PT, R24, R211, RZ ;  /* 0x000000d3181a7210 */ /* 0x000fc40007fde0ff */
[----:B------:R-:W-:Y:S02]  /*67a0*/  ISETP.GE.AND P3, PT, R48, UR32, PT ;  /* 0x0000002030007c0c */ /* 0x000fe4000bf66270 */
[----:B------:R-:W-:Y:S01]  /*67b0*/  PLOP3.LUT P4, PT, PT, PT, UP4, 0x40, 0x4 ;  /* 0x000000000004781c */ /* 0x000fe20003f8e848 */
[----:B------:R-:W-:Y:S01]  /*67c0*/  IMAD.X R27, R22, 0x1, R209, P6 ;  /* 0x00000001161b7824 */ /* 0x000fe200030e06d1 */
[----:B------:R-:W-:Y:S01]  /*67d0*/  SEL R30, RZ, 0x4, P3 ;  /* 0x00000004ff1e7807 */ /* 0x000fe20001800000 */
[----:B------:R1:W-:Y:S01]  /*67e0*/  LDGSTS.E [R43+0x8], desc[UR38][R6.64], P5 ;  /* 0x00008000062b7fae */ /* 0x0003e2000a9a1026 */
[----:B------:R-:W-:Y:S02]  /*67f0*/  ISETP.GE.AND P6, PT, R63, UR32, PT ;  /* 0x000000203f007c0c */ /* 0x000fe4000bfc6270 */
[----:B------:R-:W-:Y:S01]  /*6800*/  SEL R30, R30, RZ, P4 ;  /* 0x000000ff1e1e7207 */ /* 0x000fe20002000000 */
[----:B------:R2:W-:Y:S01]  /*6810*/  LDGSTS.E [R43+0x2000], desc[UR38][R26.64], P1 ;  /* 0x020000001a2b7fae */ /* 0x0005e200089a1026 */
[----:B------:R-:W-:-:S02]  /*6820*/  ISETP.GE.AND P5, PT, R23, UR32, PT ;  /* 0x0000002017007c0c */ /* 0x000fc4000bfa6270 */
[----:B------:R-:W-:Y:S02]  /*6830*/  PLOP3.LUT P4, PT, PT, PT, UP4, 0x40, 0x4 ;  /* 0x000000000004781c */ /* 0x000fe40003f8e848 */
[----:B------:R-:W-:Y:S02]  /*6840*/  SEL R8, RZ, 0x4, P5 ;  /* 0x00000004ff087807 */ /* 0x000fe40002800000 */
[----:B------:R-:W-:Y:S02]  /*6850*/  PLOP3.LUT P3, PT, PT, PT, UP4, 0x40, 0x4 ;  /* 0x000000000004781c */ /* 0x000fe40003f6e848 */
[----:B-1----:R-:W-:Y:S02]  /*6860*/  SEL R6, RZ, 0x4, P6 ;  /* 0x00000004ff067807 */ /* 0x002fe40003000000 */
[----:B------:R-:W-:Y:S02]  /*6870*/  IADD3 R4, P5, PT, R24, R207, RZ ;  /* 0x000000cf18047210 */ /* 0x000fe40007fbe0ff */
[----:B------:R-:W-:-:S02]  /*6880*/  SEL R7, R6, RZ, P4 ;  /* 0x000000ff06077207 */ /* 0x000fc40002000000 */
[----:B------:R-:W-:Y:S01]  /*6890*/  IADD3 R6, P4, PT, R24, R143, RZ ;  /* 0x0000008f18067210 */ /* 0x000fe20007f9e0ff */
[----:B------:R-:W-:Y:S01]  /*68a0*/  IMAD.X R5, R22, 0x1, R205, P5 ;  /* 0x0000000116057824 */ /* 0x000fe200028e06cd */
[----:B------:R-:W-:Y:S02]  /*68b0*/  SEL R8, R8, RZ, P3 ;  /* 0x000000ff08087207 */ /* 0x000fe40001800000 */
[----:B------:R-:W-:Y:S01]  /*68c0*/  ISETP.NE.U32.AND P1, PT, R7, RZ, PT ;  /* 0x000000ff0700720c */ /* 0x000fe20003f25070 */
[----:B------:R-:W-:Y:S01]  /*68d0*/  IMAD.X R7, R22, 0x1, R141, P4 ;  /* 0x0000000116077824 */ /* 0x000fe200020e068d */
[----:B------:R-:W-:Y:S01]  /*68e0*/  ISETP.NE.U32.AND P3, PT, R30, RZ, PT ;  /* 0x000000ff1e00720c */ /* 0x000fe20003f65070 */
[----:B------:R1:W-:Y:S01]  /*68f0*/  LDGSTS.E [R43+0x2008], desc[UR38][R4.64], P2 ;  /* 0x02008000042b7fae */ /* 0x0003e200091a1026 */
[----:B------:R-:W-:Y:S02]  /*6900*/  ISETP.GE.AND P4, PT, R19, UR32, PT ;  /* 0x0000002013007c0c */ /* 0x000fe4000bf86270 */
[----:B------:R-:W-:-:S02]  /*6910*/  ISETP.NE.U32.AND P5, PT, R8, RZ, PT ;  /* 0x000000ff0800720c */ /* 0x000fc40003fa5070 */
[----:B------:R-:W-:Y:S02]  /*6920*/  SEL R9, RZ, 0x4, P4 ;  /* 0x00000004ff097807 */ /* 0x000fe40002000000 */
[----:B------:R-:W-:Y:S02]  /*6930*/  PLOP3.LUT P2, PT, PT, PT, UP4, 0x40, 0x4 ;  /* 0x000000000004781c */ /* 0x000fe40003f4e848 */
[----:B------:R-:W-:Y:S02]  /*6940*/  IADD3 R8, P4, PT, R24, R139, RZ ;  /* 0x0000008b18087210 */ /* 0x000fe40007f9e0ff */
[----:B------:R-:W-:Y:S01]  /*6950*/  ISETP.GE.AND P6, PT, R50, UR32, PT ;  /* 0x0000002032007c0c */ /* 0x000fe2000bfc6270 */
[----:B------:R3:W-:Y:S01]  /*6960*/  LDGSTS.E [R31], desc[UR38][R6.64], P3 ;  /* 0x00000000061f7fae */ /* 0x0007e200099a1026 */
[----:B--2---:R-:W-:Y:S01]  /*6970*/  SEL R26, R9, RZ, P2 ;  /* 0x000000ff091a7207 */ /* 0x004fe20001000000 */
[----:B------:R-:W-:Y:S01]  /*6980*/  IMAD.X R9, R22, 0x1, R137, P4 ;  /* 0x0000000116097824 */ /* 0x000fe200020e0689 */
[----:B------:R-:W-:Y:S01]  /*6990*/  ISETP.GE.AND P4, PT, R52, UR32, PT ;  /* 0x0000002034007c0c */ /* 0x000fe2000bf86270 */
[----:B-1----:R-:W-:Y:S01]  /*69a0*/  VIADD R43, R72, UR6 ;  /* 0x00000006482b7c36 */ /* 0x002fe20008000000 */
[----:B------:R-:W-:-:S02]  /*69b0*/  PLOP3.LUT P3, PT, PT, PT, UP4, 0x40, 0x4 ;  /* 0x000000000004781c */ /* 0x000fc40003f6e848 */
[----:B------:R-:W-:Y:S01]  /*69c0*/  SEL R4, RZ, 0x4, P6 ;  /* 0x00000004ff047807 */ /* 0x000fe20003000000 */
[----:B------:R1:W-:Y:S01]  /*69d0*/  LDGSTS.E [R31+0x8], desc[UR38][R8.64], P5 ;  /* 0x00008000081f7fae */ /* 0x0003e2000a9a1026 */
[----:B------:R-:W-:Y:S02]  /*69e0*/  PLOP3.LUT P6, PT, PT, PT, UP4, 0x40, 0x4 ;  /* 0x000000000004781c */ /* 0x000fe40003fce848 */
[----:B------:R-:W-:Y:S02]  /*69f0*/  SEL R5, RZ, 0x4, P4 ;  /* 0x00000004ff057807 */ /* 0x000fe40002000000 */
[----:B------:R-:W-:Y:S02]  /*6a00*/  ISETP.NE.U32.AND P2, PT, R26, RZ, PT ;  /* 0x000000ff1a00720c */ /* 0x000fe40003f45070 */
[----:B---3--:R-:W-:Y:S02]  /*6a10*/  SEL R7, R4, RZ, P3 ;  /* 0x000000ff04077207 */ /* 0x008fe40001800000 */
[----:B------:R-:W-:-:S02]  /*6a20*/  IADD3 R4, P3, PT, R24, R203, RZ ;  /* 0x000000cb18047210 */ /* 0x000fc40007f7e0ff */
[----:B------:R-:W-:Y:S02]  /*6a30*/  SEL R26, R5, RZ, P6 ;  /* 0x000000ff051a7207 */ /* 0x000fe40003000000 */
[----:B------:R-:W-:Y:S01]  /*6a40*/  IADD3 R6, P6, PT, R24, R119, RZ ;  /* 0x0000007718067210 */ /* 0x000fe20007fde0ff */
[----:B------:R-:W-:Y:S01]  /*6a50*/  IMAD.X R5, R22, 0x1, R201, P3 ;  /* 0x0000000116057824 */ /* 0x000fe200018e06c9 */
[----:B------:R-:W-:Y:S02]  /*6a60*/  ISETP.NE.U32.AND P3, PT, R7, RZ, PT ;  /* 0x000000ff0700720c */ /* 0x000fe40003f65070 */
[----:B------:R-:W-:Y:S01]  /*6a70*/  ISETP.NE.U32.AND P4, PT, R26, RZ, PT ;  /* 0x000000ff1a00720c */ /* 0x000fe20003f85070 */
[----:B------:R-:W-:Y:S01]  /*6a80*/  IMAD.X R7, R22, 0x1, R117, P6 ;  /* 0x0000000116077824 */ /* 0x000fe200030e0675 */
[----:B------:R-:W-:Y:S01]  /*6a90*/  ISETP.GE.AND P5, PT, R65, UR32, PT ;  /* 0x0000002041007c0c */ /* 0x000fe2000bfa6270 */
[----:B------:R-:W-:Y:S01]  /*6aa0*/  LDGSTS.E [R31+0x2000], desc[UR38][R4.64], P1 ;  /* 0x02000000041f7fae */ /* 0x000fe200089a1026 */
[----:B------:R-:W-:-:S02]  /*6ab0*/  IADD3 R26, P6, PT, R24, R135, RZ ;  /* 0x00000087181a7210 */ /* 0x000fc40007fde0ff */
[----:B------:R-:W-:Y:S01]  /*6ac0*/  PLOP3.LUT P1, PT, PT, PT, UP4, 0x40, 0x4 ;  /* 0x000000000004781c */ /* 0x000fe20003f2e848 */
[----:B------:R2:W-:Y:S01]  /*6ad0*/  LDGSTS.E [R31+0x2008], desc[UR38][R6.64], P2 ;  /* 0x02008000061f7fae */ /* 0x0005e200091a1026 */
[----:B------:R-:W-:Y:S01]  /*6ae0*/  ISETP.GE.AND P2, PT, R67, UR32, PT ;  /* 0x0000002043007c0c */ /* 0x000fe2000bf46270 */
[----:B------:R-:W-:Y:S01]  /*6af0*/  IMAD.X R27, R22, 0x1, R133, P6 ;  /* 0x00000001161b7824 */ /* 0x000fe200030e0685 */
[----:B------:R-:W-:Y:S02]  /*6b00*/  SEL R30, RZ, 0x4, P5 ;  /* 0x00000004ff1e7807 */ /* 0x000fe40002800000 */
[----:B------:R-:W-:Y:S02]  /*6b10*/  PLOP3.LUT P5, PT, PT, PT, UP4, 0x40, 0x4 ;  /* 0x000000000004781c */ /* 0x000fe40003fae848 */
[----:B------:R-:W-:Y:S02]  /*6b20*/  ISETP.GE.AND P6, PT, R54, UR32, PT ;  /* 0x0000002036007c0c */ /* 0x000fe4000bfc6270 */
[----:B-1----:R-:W-:-:S02]  /*6b30*/  SEL R8, RZ, 0x4, P2 ;  /* 0x00000004ff087807 */ /* 0x002fc40001000000 */
[----:B------:R-:W-:Y:S01]  /*6b40*/  SEL R30, R30, RZ, P1 ;  /* 0x000000ff1e1e7207 */ /* 0x000fe20000800000 */
[----:B--2---:R-:W-:Y:S01]  /*6b50*/  VIADD R31, R68, UR6 ;  /* 0x00000006441f7c36 */ /* 0x004fe20008000000 */
[----:B------:R-:W-:Y:S02]  /*6b60*/  PLOP3.LUT P1, PT, PT, PT, UP4, 0x40, 0x4 ;  /* 0x000000000004781c */ /* 0x000fe40003f2e848 */
[----:B------:R-:W-:Y:S02]  /*6b70*/  SEL R5, RZ, 0x4, P6 ;  /* 0x00000004ff057807 */ /* 0x000fe40003000000 */
[----:B------:R-:W-:Y:S01]  /*6b80*/  SEL R8, R8, RZ, P5 ;  /* 0x000000ff08087207 */ /* 0x000fe20002800000 */
[----:B------:R1:W-:Y:S01]  /*6b90*/  LDGSTS.E [R31], desc[UR38][R26.64], P3 ;  /* 0x000000001a1f7fae */ /* 0x0003e200099a1026 */
[----:B------:R-:W-:Y:S02]  /*6ba0*/  ISETP.NE.U32.AND P5, PT, R30, RZ, PT ;  /* 0x000000ff1e00720c */ /* 0x000fe40003fa5070 */
[----:B------:R-:W-:-:S02]  /*6bb0*/  IADD3 R4, P2, PT, R24, R131, RZ ;  /* 0x0000008318047210 */ /* 0x000fc40007f5e0ff */
[----:B------:R-:W-:Y:S02]  /*6bc0*/  IADD3 R6, P6, PT, R24, R199, RZ ;  /* 0x000000c718067210 */ /* 0x000fe40007fde0ff */
[----:B------:R-:W-:Y:S01]  /*6bd0*/  SEL R7, R5, RZ, P1 ;  /* 0x000000ff05077207 */ /* 0x000fe20000800000 */
[----:B------:R-:W-:Y:S01]  /*6be0*/  IMAD.X R5, R22, 0x1, R129, P2 ;  /* 0x0000000116057824 */ /* 0x000fe200010e0681 */
[----:B------:R-:W-:Y:S02]  /*6bf0*/  ISETP.NE.U32.AND P1, PT, R8, RZ, PT ;  /* 0x000000ff0800720c */ /* 0x000fe40003f25070 */
[----:B------:R-:W-:Y:S01]  /*6c00*/  ISETP.NE.U32.AND P2, PT, R7, RZ, PT ;  /* 0x000000ff0700720c */ /* 0x000fe20003f45070 */
[----:B------:R-:W-:Y:S01]  /*6c10*/  IMAD.X R7, R22, 0x1, R197, P6 ;  /* 0x0000000116077824 */ /* 0x000fe200030e06c5 */
[----:B------:R2:W-:Y:S01]  /*6c20*/  LDGSTS.E [R31+0x8], desc[UR38][R4.64], P4 ;  /* 0x00008000041f7fae */ /* 0x0005e2000a1a1026 */
[----:B------:R-:W-:Y:S02]  /*6c30*/  ISETP.GE.AND P3, PT, R69, UR32, PT ;  /* 0x0000002045007c0c */ /* 0x000fe4000bf66270 */
[----:B------:R-:W-:Y:S01]  /*6c40*/  ISETP.GE.AND P6, PT, R71, UR32, PT ;  /* 0x0000002047007c0c */ /* 0x000fe2000bfc6270 */
[----:B------:R3:W-:Y:S01]  /*6c50*/  LDGSTS.E [R31+0x2000], desc[UR38][R6.64], P5 ;  /* 0x02000000061f7fae */ /* 0x0007e2000a9a1026 */
[----:B------:R-:W-:-:S02]  /*6c60*/  IADD3 R8, P5, PT, R24, R195, RZ ;  /* 0x000000c318087210 */ /* 0x000fc40007fbe0ff */
[----:B------:R-:W-:Y:S02]  /*6c70*/  PLOP3.LUT P4, PT, PT, PT, UP4, 0x40, 0x4 ;  /* 0x000000000004781c */ /* 0x000fe40003f8e848 */
[----:B------:R-:W-:Y:S01]  /*6c80*/  SEL R30, RZ, 0x4, P3 ;  /* 0x00000004ff1e7807 */ /* 0x000fe20001800000 */
[----:B------:R-:W-:Y:S01]  /*6c90*/  IMAD.X R9, R22, 0x1, R193, P5 ;  /* 0x0000000116097824 */ /* 0x000fe200028e06c1 */
[----:B------:R-:W-:Y:S02]  /*6ca0*/  PLOP3.LUT P5, PT, PT, PT, UP4, 0x40, 0x4 ;  /* 0x000000000004781c */ /* 0x000fe40003fae848 */
[----:B------:R-:W-:Y:S02]  /*6cb0*/  ISETP.GE.AND P3, PT, R73, UR32, PT ;  /* 0x0000002049007c0c */ /* 0x000fe4000bf66270 */
[----:B-1----:R-:W-:Y:S01]  /*6cc0*/  SEL R26, RZ, 0x4, P6 ;  /* 0x00000004ff1a7807 */ /* 0x002fe20003000000 */
[----:B------:R1:W-:Y:S01]  /*6cd0*/  LDGSTS.E [R31+0x2008], desc[UR38][R8.64], P1 ;  /* 0x02008000081f7fae */ /* 0x0003e200089a1026 */
[----:B------:R-:W-:-:S02]  /*6ce0*/  SEL R30, R30, RZ, P4 ;  /* 0x000000ff1e1e7207 */ /* 0x000fc40002000000 */
[----:B------:R-:W-:Y:S02]  /*6cf0*/  PLOP3.LUT P4, PT, PT, PT, UP4, 0x40, 0x4 ;  /* 0x000000000004781c */ /* 0x000fe40003f8e848 */
[----:B--2---:R-:W-:Y:S02]  /*6d00*/  SEL R5, RZ, 0x4, P3 ;  /* 0x00000004ff057807 */ /* 0x004fe40001800000 */
[----:B------:R-:W-:Y:S02]  /*6d10*/  SEL R26, R26, RZ, P5 ;  /* 0x000000ff1a1a7207 */ /* 0x000fe40002800000 */
[----:B------:R-:W-:Y:S02]  /*6d20*/  IADD3 R4, P3, PT, R24, R127, RZ ;  /* 0x0000007f18047210 */ /* 0x000fe40007f7e0ff */
[----:B------:R-:W-:Y:S02]  /*6d30*/  ISETP.NE.U32.AND P5, PT, R30, RZ, PT ;  /* 0x000000ff1e00720c */ /* 0x000fe40003fa5070 */
[----:B---3--:R-:W-:Y:S01]  /*6d40*/  SEL R7, R5, RZ, P4 ;  /* 0x000000ff05077207 */ /* 0x008fe20002000000 */
[----:B------:R-:W-:Y:S01]  /*6d50*/  IMAD.X R5, R22, 0x1, R125, P3 ;  /* 0x0000000116057824 */ /* 0x000fe200018e067d */
[----:B------:R-:W-:-:S02]  /*6d60*/  IADD3 R6, P6, PT, R24, R29, RZ ;  /* 0x0000001d18067210 */ /* 0x000fc40007fde0ff */
[----:B------:R-:W-:Y:S02]  /*6d70*/  ISETP.NE.U32.AND P4, PT, R7, RZ, PT ;  /* 0x000000ff0700720c */ /* 0x000fe40003f85070 */
[----:B------:R-:W-:Y:S01]  /*6d80*/  ISETP.NE.U32.AND P3, PT, R26, RZ, PT ;  /* 0x000000ff1a00720c */ /* 0x000fe20003f65070 */
[----:B------:R-:W-:Y:S01]  /*6d90*/  IMAD.X R7, R22, 0x1, R37, P6 ;  /* 0x0000000116077824 */ /* 0x000fe200030e0625 */
[----:B------:R2:W-:Y:S01]  /*6da0*/  LDGSTS.E [R43], desc[UR38][R4.64], P2 ;  /* 0x00000000042b7fae */ /* 0x0005e200091a1026 */
[----:B------:R-:W-:Y:S02]  /*6db0*/  ISETP.GE.AND P1, PT, R75, UR32, PT ;  /* 0x000000204b007c0c */ /* 0x000fe4000bf26270 */
[----:B------:R-:W-:Y:S01]  /*6dc0*/  IADD3 R26, P2, PT, R24, R191, RZ ;  /* 0x000000bf181a7210 */ /* 0x000fe20007f5e0ff */
[----:B------:R3:W-:Y:S01]  /*6dd0*/  LDGSTS.E [R43+0x8], desc[UR38][R6.64], P5 ;  /* 0x00008000062b7fae */ /* 0x0007e2000a9a1026 */
[----:B------:R-:W-:Y:S02]  /*6de0*/  ISETP.GE.AND P6, PT, R77, UR32, PT ;  /* 0x000000204d007c0c */ /* 0x000fe4000bfc6270 */
[----:B------:R-:W-:Y:S01]  /*6df0*/  PLOP3.LUT P5, PT, PT, PT, UP4, 0x40, 0x4 ;  /* 0x000000000004781c */ /* 0x000fe20003fae848 */
[----:B------:R-:W-:Y:S01]  /*6e00*/  IMAD.X R27, R22, 0x1, R189, P2 ;  /* 0x00000001161b7824 */ /* 0x000fe200010e06bd */
[----:B------:R-:W-:-:S02]  /*6e10*/  SEL R30, RZ, 0x4, P1 ;  /* 0x00000004ff1e7807 */ /* 0x000fc40000800000 */
[----:B------:R-:W-:Y:S02]  /*6e20*/  ISETP.GE.AND P1, PT, R79, UR32, PT ;  /* 0x000000204f007c0c */ /* 0x000fe4000bf26270 */
[----:B------:R-:W-:Y:S01]  /*6e30*/  PLOP3.LUT P2, PT, PT, PT, UP4, 0x40, 0x4 ;  /* 0x000000000004781c */ /* 0x000fe20003f4e848 */
[----:B------:R-:W-:Y:S01]  /*6e40*/  LDGSTS.E [R43+0x2000], desc[UR38][R26.64], P3 ;  /* 0x020000001a2b7fae */ /* 0x000fe200099a1026 */
[----:B-1----:R-:W-:Y:S02]  /*6e50*/  SEL R8, RZ, 0x4, P6 ;  /* 0x00000004ff087807 */ /* 0x002fe40003000000 */
[----:B------:R-:W-:Y:S02]  /*6e60*/  SEL R30, R30, RZ, P5 ;  /* 0x000000ff1e1e7207 */ /* 0x000fe40002800000 */
[----:B--2---:R-:W-:Y:S02]  /*6e70*/  SEL R5, RZ, 0x4, P1 ;  /* 0x00000004ff057807 */ /* 0x004fe40000800000 */
[----:B------:R-:W-:-:S02]  /*6e80*/  PLOP3.LUT P5, PT, PT, PT, UP4, 0x40, 0x4 ;  /* 0x000000000004781c */ /* 0x000fc40003fae848 */
[----:B------:R-:W-:Y:S02]  /*6e90*/  IADD3 R4, P1, PT, R24, R187, RZ ;  /* 0x000000bb18047210 */ /* 0x000fe40007f3e0ff */
[----:B------:R-:W-:Y:S02]  /*6ea0*/  SEL R8, R8, RZ, P2 ;  /* 0x000000ff08087207 */ /* 0x000fe40001000000 */
[----:B------:R-:W-:Y:S02]  /*6eb0*/  ISETP.NE.U32.AND P2, PT, R30, RZ, PT ;  /* 0x000000ff1e00720c */ /* 0x000fe40003f45070 */
[----:B---3--:R-:W-:Y:S01]  /*6ec0*/  SEL R7, R5, RZ, P5 ;  /* 0x000000ff05077207 */ /* 0x008fe20002800000 */
[----:B------:R-:W-:Y:S01]  /*6ed0*/  IMAD.X R5, R22, 0x1, R185, P1 ;  /* 0x0000000116057824 */ /* 0x000fe200008e06b9 */
[----:B------:R-:W-:Y:S02]  /*6ee0*/  IADD3 R6, P6, PT, R24, R239, RZ ;  /* 0x000000ef18067210 */ /* 0x000fe40007fde0ff */
[----:B------:R-:W-:-:S02]  /*6ef0*/  ISETP.NE.U32.AND P1, PT, R7, RZ, PT ;  /* 0x000000ff0700720c */ /* 0x000fc40003f25070 */
[----:B------:R-:W-:Y:S01]  /*6f00*/  ISETP.NE.U32.AND P5, PT, R8, RZ, PT ;  /* 0x000000ff0800720c */ /* 0x000fe20003fa5070 */
[----:B------:R-:W-:Y:S01]  /*6f10*/  IMAD.X R7, R22, 0x1, R237, P6 ;  /* 0x0000000116077824 */ /* 0x000fe200030e06ed */
[----:B------:R1:W-:Y:S01]  /*6f20*/  LDGSTS.E [R43+0x2008], desc[UR38][R4.64], P4 ;  /* 0x02008000042b7fae */ /* 0x0003e2000a1a1026 */
[C---:B------:R-:W-:Y:S02]  /*6f30*/  IADD3 R8, P4, PT, R24.reuse, R235, RZ ;  /* 0x000000eb18087210 */ /* 0x040fe40007f9e0ff */
[----:B------:R-:W-:Y:S01]  /*6f40*/  IADD3 R90, P6, PT, R24, R179, RZ ;  /* 0x000000b3185a7210 */ /* 0x000fe20007fde0ff */
[----:B------:R-:W-:Y:S01]  /*6f50*/  LDGSTS.E [R241], desc[UR38][R6.64], P2 ;  /* 0x0000000006f17fae */ /* 0x000fe200091a1026 */
[----:B------:R-:W-:Y:S01]  /*6f60*/  ISETP.GE.AND P2, PT, R81, UR32, PT ;  /* 0x0000002051007c0c */ /* 0x000fe2000bf46270 */
[C---:B------:R-:W-:Y:S01]  /*6f70*/  IMAD.X R9, R22.reuse, 0x1, R233, P4 ;  /* 0x0000000116097824 */ /* 0x040fe200020e06e9 */
[----:B------:R-:W-:Y:S01]  /*6f80*/  ISETP.GE.AND P4, PT, R83, UR32, PT ;  /* 0x0000002053007c0c */ /* 0x000fe2000bf86270 */
[----:B------:R-:W-:Y:S01]  /*6f90*/  IMAD.X R91, R22, 0x1, R177, P6 ;  /* 0x00000001165b7824 */ /* 0x000fe200030e06b1 */
[----:B------:R-:W-:-:S02]  /*6fa0*/  PLOP3.LUT P3, PT, PT, PT, UP4, 0x40, 0x4 ;  /* 0x000000000004781c */ /* 0x000fc40003f6e848 */
[----:B------:R-:W-:Y:S01]  /*6fb0*/  SEL R30, RZ, 0x4, P2 ;  /* 0x00000004ff1e7807 */ /* 0x000fe20001000000 */
[----:B------:R-:W-:Y:S01]  /*6fc0*/  LDGSTS.E [R241+0x8], desc[UR38][R8.64], P5 ;  /* 0x0000800008f17fae */ /* 0x000fe2000a9a1026 */
[----:B------:R-:W-:Y:S02]  /*6fd0*/  ISETP.GE.AND P6, PT, R21, UR32, PT ;  /* 0x0000002015007c0c */ /* 0x000fe4000bfc6270 */
[----:B------:R-:W-:Y:S01]  /*6fe0*/  PLOP3.LUT P2, PT, PT, PT, UP4, 0x40, 0x4 ;  /* 0x000000000004781c */ /* 0x000fe20003f4e848 */
[----:B------:R2:W-:Y:S01]  /*6ff0*/  LDGSTS.E [R241+0x2000], desc[UR38][R90.64], P1 ;  /* 0x020000005af17fae */ /* 0x0005e200089a1026 */
[----:B-1----:R-:W-:Y:S02]  /*7000*/  SEL R4, RZ, 0x4, P4 ;  /* 0x00000004ff047807 */ /* 0x002fe40002000000 */
[----:B------:R-:W-:Y:S02]  /*7010*/  SEL R30, R30, RZ, P3 ;  /* 0x000000ff1e1e7207 */ /* 0x000fe40001800000 */
[----:B------:R-:W-:-:S02]  /*7020*/  PLOP3.LUT P3, PT, PT, PT, UP4, 0x40, 0x4 ;  /* 0x000000000004781c */ /* 0x000fc40003f6e848 */
[----:B------:R-:W-:Y:S02]  /*7030*/  SEL R5, RZ, 0x4, P6 ;  /* 0x00000004ff057807 */ /* 0x000fe40003000000 */
[----:B------:R-:W-:Y:S02]  /*7040*/  ISETP.GE.AND P4, PT, R85, UR32, PT ;  /* 0x0000002055007c0c */ /* 0x000fe4000bf86270 */
[----:B------:R-:W-:Y:S01]  /*7050*/  SEL R4, R4, RZ, P2 ;  /* 0x000000ff04047207 */ /* 0x000fe20001000000 */
[----:B--2---:R-:W-:Y:S01]  /*7060*/  VIADD R91, R80, UR6 ;  /* 0x00000006505b7c36 */ /* 0x004fe20008000000 */
[----:B------:R-:W-:Y:S01]  /*7070*/  ISETP.NE.U32.AND P2, PT, R30, RZ, PT ;  /* 0x000000ff1e00720c */ /* 0x000fe20003f45070 */
[----:B------:R-:W-:Y:S01]  /*7080*/  ULEA UR6, UR35, UR9, 0xc ;  /* 0x0000000923067291 */ /* 0x000fe2000f8e60ff */
[----:B------:R-:W-:Y:S02]  /*7090*/  SEL R5, R5, RZ, P3 ;  /* 0x000000ff05057207 */ /* 0x000fe40001800000 */
[----:B------:R-:W-:-:S02]  /*70a0*/  SEL R6, RZ, 0x4, P4 ;  /* 0x00000004ff067807 */ /* 0x000fc40002000000 */
[----:B------:R-:W-:Y:S01]  /*70b0*/  ISETP.NE.U32.AND P3, PT, R4, RZ, PT ;  /* 0x000000ff0400720c */ /* 0x000fe20003f65070 */
[----:B------:R-:W-:Y:S01]  /*70c0*/  VIADD R243, R82, UR6 ;  /* 0x0000000652f37c36 */ /* 0x000fe20008000000 */
[----:B------:R-:W-:Y:S01]  /*70d0*/  IADD3 R4, P4, PT, R24, R175, RZ ;  /* 0x000000af18047210 */ /* 0x000fe20007f9e0ff */
[----:B------:R-:W-:Y:S01]  /*70e0*/  VIADD R245, R84, UR6 ;  /* 0x0000000654f57c36 */ /* 0x000fe20008000000 */
[----:B------:R-:W-:Y:S02]  /*70f0*/  PLOP3.LUT P6, PT, PT, PT, UP4, 0x40, 0x4 ;  /* 0x000000000004781c */ /* 0x000fe40003fce848 */
[----:B------:R-:W-:Y:S01]  /*7100*/  ISETP.NE.U32.AND P5, PT, R5, RZ, PT ;  /* 0x000000ff0500720c */ /* 0x000fe20003fa5070 */
[----:B------:R-:W-:Y:S01]  /*7110*/  IMAD.X R5, R22, 0x1, R173, P4 ;  /* 0x0000000116057824 */ /* 0x000fe200020e06ad */
[----:B------:R-:W-:Y:S02]  /*7120*/  SEL R6, R6, RZ, P6 ;  /* 0x000000ff06067207 */ /* 0x000fe40003000000 */
[----:B------:R-:W-:-:S02]  /*7130*/  ISETP.GE.AND P4, PT, R11, UR32, PT ;  /* 0x000000200b007c0c */ /* 0x000fc4000bf86270 */
[----:B------:R-:W-:Y:S01]  /*7140*/  IADD3 R30, P1, PT, R24, R231, RZ ;  /* 0x000000e7181e7210 */ /* 0x000fe20007f3e0ff */
[----:B------:R1:W-:Y:S01]  /*7150*/  LDGSTS.E [R241+0x2008], desc[UR38][R4.64], P2 ;  /* 0x0200800004f17fae */ /* 0x0003e200091a1026 */
[----:B------:R-:W-:Y:S02]  /*7160*/  ISETP.NE.U32.AND P6, PT, R6, RZ, PT ;  /* 0x000000ff0600720c */ /* 0x000fe40003fc5070 */
[----:B------:R-:W-:Y:S01]  /*7170*/  PLOP3.LUT P2, PT, PT, PT, UP4, 0x40, 0x4 ;  /* 0x000000000004781c */ /* 0x000fe20003f4e848 */
[----:B------:R-:W-:Y:S01]  /*7180*/  IMAD.X R31, R22, 0x1, R229, P1 ;  /* 0x00000001161f7824 */ /* 0x000fe200008e06e5 */
[----:B------:R-:W-:Y:S02]  /*7190*/  SEL R6, RZ, 0x4, P4 ;  /* 0x00000004ff067807 */ /* 0x000fe40002000000 */
[----:B------:R-:W-:Y:S01]  /*71a0*/  ISETP.GE.AND P4, PT, R34, UR32, PT ;  /* 0x0000002022007c0c */ /* 0x000fe2000bf86270 */
[----:B------:R-:W-:Y:S01]  /*71b0*/  UIADD3 UR32, UPT, UPT, UR32, -0x40, URZ ;  /* 0xffffffc020207890 */ /* 0x000fe2000fffe0ff */
[----:B------:R-:W-:Y:S01]  /*71c0*/  IADD3 R42, P1, PT, R24, R123, RZ ;  /* 0x0000007b182a7210 */ /* 0x000fe20007f3e0ff */
[----:B------:R-:W-:Y:S01]  /*71d0*/  LDGSTS.E [R91], desc[UR38][R30.64], P3 ;  /* 0x000000001e5b7fae */ /* 0x000fe200099a1026 */
[----:B------:R-:W-:Y:S01]  /*71e0*/  SEL R6, R6, RZ, P2 ;  /* 0x000000ff06067207 */ /* 0x000fe20001000000 */
[----:B-1----:R-:W-:Y:S01]  /*71f0*/  VIADD R241, R36, UR6 ;  /* 0x0000000624f17c36 */ /* 0x002fe20008000000 */
[----:B------:R-:W-:Y:S01]  /*7200*/  PLOP3.LUT P2, PT, PT, PT, UP4, 0x40, 0x4 ;  /* 0x000000000004781c */ /* 0x000fe20003f4e848 */
[----:B------:R-:W-:Y:S01]  /*7210*/  IMAD.X R43, R22, 0x1, R121, P1 ;  /* 0x00000001162b7824 */ /* 0x000fe200008e0679 */
[----:B------:R-:W-:-:S02]  /*7220*/  SEL R7, RZ, 0x4, P4 ;  /* 0x00000004ff077807 */ /* 0x000fc40002000000 */
[----:B------:R-:W-:Y:S02]  /*7230*/  ISETP.NE.U32.AND P1, PT, R6, RZ, PT ;  /* 0x000000ff0600720c */ /* 0x000fe40003f25070 */
[----:B------:R-:W-:Y:S01]  /*7240*/  SEL R7, R7, RZ, P2 ;  /* 0x000000ff07077207 */ /* 0x000fe20001000000 */
[----:B------:R1:W-:Y:S01]  /*7250*/  LDGSTS.E [R91+0x8], desc[UR38][R42.64], P5 ;  /* 0x000080002a5b7fae */ /* 0x0003e2000a9a1026 */
[C---:B------:R-:W-:Y:S02]  /*7260*/  IADD3 R4, P2, PT, R24.reuse, R171, RZ ;  /* 0x000000ab18047210 */ /* 0x040fe40007f5e0ff */
[----:B------:R-:W-:Y:S02]  /*7270*/  IADD3 R6, P4, PT, R24, R115, RZ ;  /* 0x0000007318067210 */ /* 0x000fe40007f9e0ff */
[----:B------:R-:W-:Y:S01]  /*7280*/  ISETP.NE.U32.AND P3, PT, R7, RZ, PT ;  /* 0x000000ff0700720c */ /* 0x000fe20003f65070 */
[----:B------:R-:W-:Y:S01]  /*7290*/  IMAD.X R5, R22, 0x1, R169, P2 ;  /* 0x0000000116057824 */ /* 0x000fe200010e06a9 */
[----:B------:R-:W-:Y:S01]  /*72a0*/  IADD3 R8, P2, PT, R20, R111, RZ ;  /* 0x0000006f14087210 */ /* 0x000fe20007f5e0ff */
[----:B------:R-:W-:Y:S01]  /*72b0*/  IMAD.X R7, R22, 0x1, R113, P4 ;  /* 0x0000000116077824 */ /* 0x000fe200020e0671 */
[----:B------:R-:W-:-:S02]  /*72c0*/  IADD3 R26, P4, PT, R20, R95, RZ ;  /* 0x0000005f141a7210 */ /* 0x000fc40007f9e0ff */
[----:B------:R2:W-:Y:S01]  /*72d0*/  LDGSTS.E [R91+0x2000], desc[UR38][R4.64], P6 ;  /* 0x02000000045b7fae */ /* 0x0005e2000b1a1026 */
[----:B------:R-:W-:Y:S01]  /*72e0*/  IMAD.X R9, R10, 0x1, R109, P2 ;  /* 0x000000010a097824 */ /* 0x000fe200010e066d */
[----:B-1----:R-:W-:Y:S01]  /*72f0*/  IADD3 R42, P2, PT, R20, R53, RZ ;  /* 0x00000035142a7210 */ /* 0x002fe20007f5e0ff */
[----:B------:R-:W-:Y:S01]  /*7300*/  IMAD.X R27, R10, 0x1, R93, P4 ;  /* 0x000000010a1b7824 */ /* 0x000fe200020e065d */
[----:B------:R1:W-:Y:S01]  /*7310*/  LDGSTS.E [R91+0x2008], desc[UR38][R6.64], P1 ;  /* 0x02008000065b7fae */ /* 0x0003e200089a1026 */
[----:B------:R-:W-:Y:S02]  /*7320*/  IADD3 R30, P1, PT, R20, R107, RZ ;  /* 0x0000006b141e7210 */ /* 0x000fe40007f3e0ff */
[----:B------:R-:W-:Y:S01]  /*7330*/  IMAD.X R43, R10, 0x1, R51, P2 ;  /* 0x000000010a2b7824 */ /* 0x000fe200010e0633 */
[----:B------:R-:W0:Y:S01]  /*7340*/  LDGDEPBAR ;  /* 0x00000000000079af */ /* 0x000e220000000000 */
[----:B------:R-:W-:Y:S01]  /*7350*/  IADD3 R90, P4, PT, R20, R41, RZ ;  /* 0x00000029145a7210 */ /* 0x000fe20007f9e0ff */
[----:B------:R-:W-:Y:S01]  /*7360*/  IMAD.X R31, R10, 0x1, R105, P1 ;  /* 0x000000010a1f7824 */ /* 0x000fe200008e0669 */
[C---:B--2---:R-:W-:Y:S01]  /*7370*/  IADD3 R4, P1, PT, R20.reuse, R103, RZ ;  /* 0x0000006714047210 */ /* 0x044fe20007f3e0ff */
[----:B------:R2:W-:Y:S01]  /*7380*/  LDGSTS.E [R241+0xc000], desc[UR38][R8.64], P3 ;  /* 0x0c00000008f17fae */ /* 0x0005e200099a1026 */
[----:B-1----:R-:W-:-:S03]  /*7390*/  IADD3 R6, P2, PT, R20, R47, RZ ;  /* 0x0000002f14067210 */ /* 0x002fc60007f5e0ff */
[C---:B------:R-:W-:Y:S01]  /*73a0*/  IMAD.X R5, R10.reuse, 0x1, R101, P1 ;  /* 0x000000010a057824 */ /* 0x040fe200008e0665 */
[----:B------:R1:W-:Y:S01]  /*73b0*/  LDGSTS.E [R241+0xc400], desc[UR38][R26.64], P3 ;  /* 0x0c4000001af17fae */ /* 0x0003e200099a1026 */
[C---:B------:R-:W-:Y:S02]  /*73c0*/  IMAD.X R91, R10.reuse, 0x1, R39, P4 ;  /* 0x000000010a5b7824 */ /* 0x040fe400020e0627 */
[----:B------:R-:W-:Y:S01]  /*73d0*/  IMAD.X R7, R10, 0x1, R45, P2 ;  /* 0x000000010a077824 */ /* 0x000fe200010e062d */
[----:B------:R-:W-:Y:S01]  /*73e0*/  LDGSTS.E [R243+0xc100], desc[UR38][R30.64], P3 ;  /* 0x0c1000001ef37fae */ /* 0x000fe200099a1026 */
[----:B------:R-:W-:Y:S02]  /*73f0*/  IADD3 R24, P2, PT, R24, R181, RZ ;  /* 0x000000b518187210 */ /* 0x000fe40007f5e0ff */
[----:B--2---:R-:W-:Y:S01]  /*7400*/  IADD3 R8, P1, PT, R20, R99, RZ ;  /* 0x0000006314087210 */ /* 0x004fe20007f3e0ff */
[----:B------:R-:W-:Y:S02]  /*7410*/  LDGSTS.E [R243+0xc500], desc[UR38][R42.64], P3 ;  /* 0x0c5000002af37fae */ /* 0x000fe400099a1026 */
[----:B------:R-:W-:-:S02]  /*7420*/  IMAD.X R22, R22, 0x1, R183, P2 ;  /* 0x0000000116167824 */ /* 0x000fc400010e06b7 */
[----:B------:R-:W-:Y:S01]  /*7430*/  IMAD.X R9, R10, 0x1, R97, P1 ;  /* 0x000000010a097824 */ /* 0x000fe200008e0661 */
[----:B------:R2:W-:Y:S01]  /*7440*/  LDGSTS.E [R245+0xc200], desc[UR38][R4.64], P3 ;  /* 0x0c20000004f57fae */ /* 0x0005e200099a1026 */
[----:B-1----:R-:W-:Y:S01]  /*7450*/  VIADD R27, R168, UR6 ;  /* 0x00000006a81b7c36 */ /* 0x002fe20008000000 */
[----:B------:R-:W-:Y:S01]  /*7460*/  USEL UR6, URZ, 0x1, !UP3 ;  /* 0x00000001ff067887 */ /* 0x000fe2000d800000 */
[----:B------:R-:W-:Y:S01]  /*7470*/  IADD3 R20, P1, PT, R20, R89, RZ ;  /* 0x0000005914147210 */ /* 0x000fe20007f3e0ff */
[----:B------:R3:W-:Y:S01]  /*7480*/  LDGSTS.E [R245+0xc600], desc[UR38][R6.64], P3 ;  /* 0x0c60000006f57fae */ /* 0x0007e200099a1026 */
[----:B------:R-:W-:Y:S02]  /*7490*/  UISETP.NE.U32.AND UP3, UPT, UR37, UR5, UPT ;  /* 0x000000052500728c */ /* 0x000fe4000bf65070 */
[----:B------:R-:W-:Y:S01]  /*74a0*/  ULOP3.LUT UR6, UR7, UR6, URZ, 0x3c, !UPT ;  /* 0x0000000607067292 */ /* 0x000fe2000f8e3cff */
[----:B------:R3:W-:Y:S01]  /*74b0*/  LDGSTS.E [R27+0xc300], desc[UR38][R8.64], P3 ;  /* 0x0c300000081b7fae */ /* 0x0007e200099a1026 */
[----:B------:R-:W-:-:S03]  /*74c0*/  IMAD.X R10, R10, 0x1, R87, P1 ;  /* 0x000000010a0a7824 */ /* 0x000fc600008e0657 */
[----:B------:R3:W-:Y:S01]  /*74d0*/  LDGSTS.E [R27+0xc700], desc[UR38][R90.64], P3 ;  /* 0x0c7000005a1b7fae */ /* 0x0007e200099a1026 */
[----:B--2---:R-:W-:-:S03]  /*74e0*/  IMAD.U32 R4, RZ, RZ, UR7 ;  /* 0x00000007ff047e24 */ /* 0x004fc6000f8e00ff */
[----:B------:R-:W0:Y:S01]  /*74f0*/  LDGDEPBAR ;  /* 0x00000000000079af */ /* 0x000e220000000000 */
[----:B------:R-:W-:Y:S05]  /*7500*/  BRA.U UP3, `(.L_x_10) ;  /* 0xffffffe503b47547 */ /* 0x000fea000b83ffff */
.L_x_7:
[----:B------:R-:W-:Y:S05]  /*7510*/  BRA.U !UP2, `(.L_x_11) ;  /* 0x000000010a107547 */ /* 0x000fea000b800000 */
[----:B------:R-:W-:-:S06]  /*7520*/  USHF.L.U32 UR7, UR7, 0x1f, URZ ;  /* 0x0000001f07077899 */ /* 0x000fcc00080006ff */
[----:B------:R-:W-:-:S04]  /*7530*/  IMAD.U32 R4, RZ, RZ, UR7 ;  /* 0x00000007ff047e24 */ /* 0x000fc8000f8e00ff */
[----:B------:R-:W2:Y:S02]  /*7540*/  SYNCS.PHASECHK.TRANS64.TRYWAIT P1, [UR10], R4 ;  /* 0x00000004ff0075a7 */ /* 0x000ea4000802110a */
[----:B--2---:R-:W-:Y:S05]  /*7550*/  @!P1 BRA `(.L_x_12) ;  /* 0x0000000400ec9947 */ /* 0x004fea0003800000 */
.L_x_11:
[----:B------:R-:W-:-:S04]  /*7560*/  DEPBAR.LE SB0, 0x0 ;  /* 0x000080000000791a */ /* 0x000fc80000000000 */
[----:B------:R-:W-:Y:S01]  /*7570*/  BAR.SYNC.DEFER_BLOCKING 0x0 ;  /* 0x0000000000007b1d */ /* 0x000fe20000010000 */
[C---:B------:R-:W-:Y:S02]  /*7580*/  IMAD.SHL.U32 R21, R18.reuse, 0x80, RZ ;  /* 0x0000008012157824 */ /* 0x040fe400078e00ff */
[C---:B------:R-:W-:Y:S02]  /*7590*/  IMAD.SHL.U32 R20, R18.reuse, 0x10, RZ ;  /* 0x0000001012147824 */ /* 0x040fe400078e00ff */
[----:B------:R-:W-:Y:S01]  /*75a0*/  IMAD.SHL.U32 R19, R18, 0x8, RZ ;  /* 0x0000000812137824 */ /* 0x000fe200078e00ff */
[----:B------:R-:W-:Y:S02]  /*75b0*/  LOP3.LUT R21, R21, 0x800, RZ, 0xc0, !PT ;  /* 0x0000080015157812 */ /* 0x000fe400078ec0ff */
[----:B------:R-:W2:Y:S01]  /*75c0*/  LDC R30, c[0x0][0x3b8] ;  /* 0x0000ee00ff1e7b82 */ /* 0x000ea20000000800 */
[----:B------:R-:W-:Y:S01]  /*75d0*/  LOP3.LUT R18, R20, 0xf0, RZ, 0xc0, !PT ;  /* 0x000000f014127812 */ /* 0x000fe200078ec0ff */
[----:B------:R-:W4:Y:S01]  /*75e0*/  LDCU UR4, c[0x0][0x3b4] ;  /* 0x00007680ff0477ac */ /* 0x000f220008000800 */
[----:B------:R-:W-:-:S02]  /*75f0*/  LOP3.LUT R19, R19, 0x300, RZ, 0xc0, !PT ;  /* 0x0000030013137812 */ /* 0x000fc400078ec0ff */
[----:B------:R-:W-:Y:S01]  /*7600*/  IADD3 R18, PT, PT, R18, UR9, R21 ;  /* 0x0000000912127c10 */ /* 0x000fe2000fffe015 */
[----:B------:R-:W5:Y:S04]  /*7610*/  LDCU.128 UR12, c[0x0][0x390] ;  /* 0x00007200ff0c77ac */ /* 0x000f680008000c00 */
[----:B------:R-:W-:Y:S01]  /*7620*/  IMAD.IADD R18, R19, 0x1, R18 ;  /* 0x0000000113127824 */ /* 0x000fe200078e0212 */
[----:B------:R-:W1:Y:S02]  /*7630*/  @!P0 SYNCS.CCTL.IV [UR9+0xf000] ;  /* 0x00f00000ff0089b1 */ /* 0x000e640008000009 */
[----:B-1----:R-:W-:Y:S06]  /*7640*/  BAR.SYNC.DEFER_BLOCKING 0x0 ;  /* 0x0000000000007b1d */ /* 0x002fec0000010000 */
[----:B---3--:R-:W-:Y:S01]  /*7650*/  LDTM.16dp32bit_t0_t15.x8 R4, tmem[UR23] ;  /* 0x00000017000479ee */ /* 0x008fe20008980000 */
[----:B------:R-:W1:Y:S01]  /*7660*/  LDTM.16dp32bit_t16_t31.x8 R4, tmem[UR23+0x8] ;  /* 0x00000817000479ee */ /* 0x000e6200089a0000 */
[----:B------:R-:W3:Y:S01]  /*7670*/  @!P0 SYNCS.CCTL.IV [UR9+0xf008] ;  /* 0x00f00800ff0089b1 */ /* 0x000ee20008000009 */
[----:B------:R-:W-:Y:S01]  /*7680*/  NOP ;  /* 0x0000000000007918 */ /* 0x000fe20000000000 */
[----:B-----5:R-:W-:-:S04]  /*7690*/  ISETP.GE.AND P0, PT, R14, UR14, PT ;  /* 0x0000000e0e007c0c */ /* 0x020fc8000bf06270 */
[----:B------:R-:W-:Y:S01]  /*76a0*/  ISETP.LT.AND P2, PT, R17, UR15, !P0 ;  /* 0x0000000f11007c0c */ /* 0x000fe2000c741270 */
[----:B-1----:R-:W-:Y:S01]  /*76b0*/  IMAD.MOV.U32 R24, RZ, RZ, R4 ;  /* 0x000000ffff187224 */ /* 0x002fe200078e0004 */
[----:B------:R-:W-:Y:S01]  /*76c0*/  ISETP.LT.AND P1, PT, R16, UR15, !P0 ;  /* 0x0000000f10007c0c */ /* 0x000fe2000c721270 */
[----:B------:R-:W-:Y:S01]  /*76d0*/  IMAD.MOV.U32 R25, RZ, RZ, R6 ;  /* 0x000000ffff197224 */ /* 0x000fe200078e0006 */
[----:B------:R-:W-:Y:S01]  /*76e0*/  ISETP.LT.AND P5, PT, R15, UR15, !P0 ;  /* 0x0000000f0f007c0c */ /* 0x000fe2000c7a1270 */
[----:B------:R-:W-:Y:S01]  /*76f0*/  IMAD.MOV.U32 R26, RZ, RZ, R8 ;  /* 0x000000ffff1a7224 */ /* 0x000fe200078e0008 */
[----:B------:R-:W-:Y:S01]  /*7700*/  LOP3.LUT R8, R20, 0x7f0, RZ, 0xc0, !PT ;  /* 0x000007f014087812 */ /* 0x000fe200078ec0ff */
[----:B------:R-:W-:Y:S01]  /*7710*/  IMAD.MOV.U32 R27, RZ, RZ, R10 ;  /* 0x000000ffff1b7224 */ /* 0x000fe200078e000a */
[----:B------:R-:W-:Y:S01]  /*7720*/  ISETP.LT.AND P4, PT, R13, UR15, !P0 ;  /* 0x0000000f0d007c0c */ /* 0x000fe2000c781270 */
[----:B------:R-:W-:Y:S02]  /*7730*/  IMAD.MOV.U32 R32, RZ, RZ, R5 ;  /* 0x000000ffff207224 */ /* 0x000fe400078e0005 */
[----:B------:R-:W-:Y:S01]  /*7740*/  IMAD.MOV.U32 R33, RZ, RZ, R7 ;  /* 0x000000ffff217224 */ /* 0x000fe200078e0007 */
[----:B---3--:R-:W-:Y:S01]  /*7750*/  STS.128 [R18], R24 ;  /* 0x0000001812007388 */ /* 0x008fe20000000c00 */
[----:B------:R-:W-:-:S02]  /*7760*/  IMAD.MOV.U32 R34, RZ, RZ, R9 ;  /* 0x000000ffff227224 */ /* 0x000fc400078e0009 */
[----:B------:R-:W-:Y:S02]  /*7770*/  IMAD.MOV.U32 R35, RZ, RZ, R11 ;  /* 0x000000ffff237224 */ /* 0x000fe400078e000b */
[----:B----4-:R-:W-:Y:S02]  /*7780*/  IMAD R4, R14, UR4, RZ ;  /* 0x000000040e047c24 */ /* 0x010fe4000f8e02ff */
[----:B--2---:R-:W-:Y:S01]  /*7790*/  IMAD R5, R17, R30, RZ ;  /* 0x0000001e11057224 */ /* 0x004fe200078e02ff */
[----:B------:R1:W-:Y:S01]  /*77a0*/  STS.128 [R18+0x400], R32 ;  /* 0x0004002012007388 */ /* 0x0003e20000000c00 */
[----:B------:R-:W-:Y:S01]  /*77b0*/  BAR.SYNC.DEFER_BLOCKING 0x0 ;  /* 0x0000000000007b1d */ /* 0x000fe20000010000 */
[----:B------:R-:W-:Y:S01]  /*77c0*/  LEA R28, P3, R4, UR12, 0x2 ;  /* 0x0000000c041c7c11 */ /* 0x000fe2000f8610ff */
[----:B------:R-:W-:-:S04]  /*77d0*/  IMAD R7, R30, 0x2, R5 ;  /* 0x000000021e077824 */ /* 0x000fc800078e0205 */
[----:B------:R-:W-:Y:S01]  /*77e0*/  IMAD R9, R30, 0x2, R7 ;  /* 0x000000021e097824 */ /* 0x000fe200078e0207 */
[----:B------:R-:W-:-:S03]  /*77f0*/  LEA R6, P6, R7, R28, 0x2 ;  /* 0x0000001c07067211 */ /* 0x000fc600078c10ff */
[----:B------:R-:W-:Y:S01]  /*7800*/  IMAD R11, R30, 0x2, R9 ;  /* 0x000000021e0b7824 */ /* 0x000fe200078e0209 */
[----:B-1----:R-:W-:Y:S02]  /*7810*/  LEA.HI.X.SX32 R18, R4, UR13, 0x2, P3 ;  /* 0x0000000d04127c11 */ /* 0x002fe400098f16ff */
[----:B------:R-:W-:Y:S02]  /*7820*/  LEA R4, P3, R5, R28, 0x2 ;  /* 0x0000001c05047211 */ /* 0x000fe400078610ff */
[-C--:B------:R-:W-:Y:S02]  /*7830*/  LEA.HI.X.SX32 R7, R7, R18.reuse, 0x2, P6 ;  /* 0x0000001207077211 */ /* 0x080fe400030f16ff */
[----:B------:R-:W-:Y:S02]  /*7840*/  LEA.HI.X.SX32 R5, R5, R18, 0x2, P3 ;  /* 0x0000001205057211 */ /* 0x000fe400018f16ff */
[----:B------:R-:W-:Y:S01]  /*7850*/  ISETP.LT.AND P3, PT, R12, UR15, !P0 ;  /* 0x0000000f0c007c0c */ /* 0x000fe2000c761270 */
[----:B------:R-:W1:Y:S04]  /*7860*/  LDS.128 R20, [R8+UR9] ;  /* 0x0000000908147984 */ /* 0x000e680008000c00 */
[----:B------:R2:W3:Y:S02]  /*7870*/  LDS.128 R24, [R8+UR9+0x800] ;  /* 0x0008000908187984 */ /* 0x0004e40008000c00 */
[----:B--2---:R-:W-:-:S04]  /*7880*/  LEA R8, P6, R9, R28, 0x2 ;  /* 0x0000001c09087211 */ /* 0x004fc800078c10ff */
[----:B------:R-:W-:Y:S01]  /*7890*/  LEA.HI.X.SX32 R9, R9, R18, 0x2, P6 ;  /* 0x0000001209097211 */ /* 0x000fe200030f16ff */
[----:B-1----:R1:W-:Y:S01]  /*78a0*/  @P2 STG.E desc[UR38][R4.64], R20 ;  /* 0x0000001404002986 */ /* 0x0023e2000c101926 */
[----:B------:R-:W-:Y:S01]  /*78b0*/  ISETP.LT.AND P2, PT, R3, UR15, !P0 ;  /* 0x0000000f03007c0c */ /* 0x000fe2000c741270 */
[C---:B------:R-:W-:Y:S02]  /*78c0*/  IMAD R3, R30.reuse, 0x2, R11 ;  /* 0x000000021e037824 */ /* 0x040fe400078e020b */
[----:B------:R2:W-:Y:S01]  /*78d0*/  @P1 STG.E desc[UR38][R6.64], R21 ;  /* 0x0000001506001986 */ /* 0x0005e2000c101926 */
[-C--:B------:R-:W-:Y:S01]  /*78e0*/  LEA R10, P1, R11, R28.reuse, 0x2 ;  /* 0x0000001c0b0a7211 */ /* 0x080fe200078210ff */
[C---:B------:R-:W-:Y:S01]  /*78f0*/  IMAD R15, R30.reuse, 0x2, R3 ;  /* 0x000000021e0f7824 */ /* 0x040fe200078e0203 */
[----:B------:R-:W-:Y:S01]  /*7900*/  LEA R12, P6, R3, R28, 0x2 ;  /* 0x0000001c030c7211 */ /* 0x000fe200078c10ff */
[----:B------:R2:W-:Y:S01]  /*7910*/  @P5 STG.E desc[UR38][R8.64], R22 ;  /* 0x0000001608005986 */ /* 0x0005e2000c101926 */
[-C--:B------:R-:W-:Y:S01]  /*7920*/  LEA.HI.X.SX32 R11, R11, R18.reuse, 0x2, P1 ;  /* 0x000000120b0b7211 */ /* 0x080fe200008f16ff */
[----:B------:R-:W-:Y:S01]  /*7930*/  IMAD R16, R30, 0x2, R15 ;  /* 0x000000021e107824 */ /* 0x000fe200078e020f */
[----:B------:R-:W-:-:S02]  /*7940*/  LEA.HI.X.SX32 R13, R3, R18, 0x2, P6 ;  /* 0x00000012030d7211 */ /* 0x000fc400030f16ff */
[CC--:B-1----:R-:W-:Y:S01]  /*7950*/  LEA R4, P1, R15.reuse, R28.reuse, 0x2 ;  /* 0x0000001c0f047211 */ /* 0x0c2fe200078210ff */
[----:B------:R-:W-:Y:S01]  /*7960*/  IMAD R3, R30, 0x2, R16 ;  /* 0x000000021e037824 */ /* 0x000fe200078e0210 */
[----:B------:R-:W-:Y:S01]  /*7970*/  LEA R14, P6, R16, R28, 0x2 ;  /* 0x0000001c100e7211 */ /* 0x000fe200078c10ff */
[----:B------:R2:W-:Y:S01]  /*7980*/  @P4 STG.E desc[UR38][R10.64], R23 ;  /* 0x000000170a004986 */ /* 0x0005e2000c101926 */
[-C--:B------:R-:W-:Y:S02]  /*7990*/  LEA.HI.X.SX32 R5, R15, R18.reuse, 0x2, P1 ;  /* 0x000000120f057211 */ /* 0x080fe400008f16ff */
[----:B------:R-:W-:Y:S01]  /*79a0*/  ISETP.LT.AND P1, PT, R2, UR15, !P0 ;  /* 0x0000000f02007c0c */ /* 0x000fe2000c721270 */
[----:B---3--:R2:W-:Y:S01]  /*79b0*/  @P3 STG.E desc[UR38][R12.64], R24 ;  /* 0x000000180c003986 */ /* 0x0085e2000c101926 */
[----:B------:R-:W-:Y:S02]  /*79c0*/  ISETP.LT.AND P0, PT, R0, UR15, !P0 ;  /* 0x0000000f00007c0c */ /* 0x000fe4000c701270 */
[----:B------:R-:W-:Y:S01]  /*79d0*/  LEA.HI.X.SX32 R15, R16, R18, 0x2, P6 ;  /* 0x00000012100f7211 */ /* 0x000fe200030f16ff */
[----:B------:R2:W-:Y:S01]  /*79e0*/  @P2 STG.E desc[UR38][R4.64], R25 ;  /* 0x0000001904002986 */ /* 0x0005e2000c101926 */
[----:B------:R-:W-:-:S04]  /*79f0*/  LEA R2, P6, R3, R28, 0x2 ;  /* 0x0000001c03027211 */ /* 0x000fc800078c10ff */
[----:B------:R-:W-:-:S03]  /*7a00*/  LEA.HI.X.SX32 R3, R3, R18, 0x2, P6 ;  /* 0x0000001203037211 */ /* 0x000fc600030f16ff */
[----:B------:R2:W-:Y:S04]  /*7a10*/  @P1 STG.E desc[UR38][R14.64], R26 ;  /* 0x0000001a0e001986 */ /* 0x0005e8000c101926 */
[----:B------:R2:W-:Y:S01]  /*7a20*/  @P0 STG.E desc[UR38][R2.64], R27 ;  /* 0x0000001b02000986 */ /* 0x0005e2000c101926 */
[----:B------:R-:W-:Y:S06]  /*7a30*/  BAR.SYNC.DEFER_BLOCKING 0x0 ;  /* 0x0000000000007b1d */ /* 0x000fec0000010000 */
[----:B------:R-:W-:Y:S05]  /*7a40*/  BRA.U UP0, `(.L_x_13) ;  /* 0x00000001009c7547 */ /* 0x000fea000b800000 */
[----:B------:R-:W1:Y:S01]  /*7a50*/  S2UR UR5, SR_CgaCtaId ;  /* 0x00000000000579c3 */ /* 0x000e620000008800 */
[----:B------:R-:W-:Y:S01]  /*7a60*/  NOP ;  /* 0x0000000000007918 */ /* 0x000fe20000000000 */
[----:B------:R-:W-:Y:S01]  /*7a70*/  UMOV UR4, 0x50 ;  /* 0x0000005000047882 */ /* 0x000fe20000000000 */
[----:B------:R-:W-:Y:S02]  /*7a80*/  IMAD.U32 R0, RZ, RZ, UR22 ;  /* 0x00000016ff007e24 */ /* 0x000fe4000f8e00ff */
[----:B--2---:R-:W-:-:S03]  /*7a90*/  IMAD.MOV.U32 R3, RZ, RZ, 0x1 ;  /* 0x00000001ff037424 */ /* 0x004fc600078e00ff */
[----:B------:R-:W-:-:S04]  /*7aa0*/  LOP3.LUT R0, R0, 0xffff, RZ, 0xc0, !PT ;  /* 0x0000ffff00007812 */ /* 0x000fc800078ec0ff */
[----:B------:R-:W-:-:S05]  /*7ab0*/  SHF.R.U32.HI R0, RZ, 0x5, R0 ;  /* 0x00000005ff007819 */ /* 0x000fca0000011600 */
[----:B------:R-:W-:Y:S01]  /*7ac0*/  VIADD R2, R0, 0x10 ;  /* 0x0000001000027836 */ /* 0x000fe20000000000 */
[----:B------:R-:W-:Y:S01]  /*7ad0*/  SHF.L.U32 R0, R3, R0, RZ ;  /* 0x0000000003007219 */ /* 0x000fe200000006ff */
[----:B-1----:R-:W-:-:S03]  /*7ae0*/  ULEA UR6, UR5, UR4, 0x18 ;  /* 0x0000000405067291 */ /* 0x002fc6000f8ec0ff */
[----:B------:R-:W-:-:S04]  /*7af0*/  SHF.L.U32 R3, R3, R2, RZ ;  /* 0x0000000203037219 */ /* 0x000fc800000006ff */
[----:B------:R-:W-:Y:S02]  /*7b00*/  LOP3.LUT R0, R3, R0, RZ, 0xfc, !PT ;  /* 0x0000000003007212 */ /* 0x000fe400078efcff */
[----:B------:R-:W1:Y:S02]  /*7b10*/  LDS R5, [UR6] ;  /* 0x00000006ff057984 */ /* 0x000e640008000800 */
[C---:B------:R-:W-:Y:S02]  /*7b20*/  LOP3.LUT R2, R0.reuse, 0xffff, RZ, 0xc0, !PT ;  /* 0x0000ffff00027812 */ /* 0x040fe400078ec0ff */
[----:B-1----:R-:W-:-:S04]  /*7b30*/  LOP3.LUT R3, R0, 0xffff, R5, 0x80, !PT ;  /* 0x0000ffff00037812 */ /* 0x002fc800078e8005 */
[----:B------:R-:W-:-:S13]  /*7b40*/  ISETP.NE.AND P0, PT, R3, R2, PT ;  /* 0x000000020300720c */ /* 0x000fda0003f05270 */
[----:B------:R-:W-:Y:S05]  /*7b50*/  @P0 BRA `(.L_x_14) ;  /* 0x0000000000500947 */ /* 0x000fea0003800000 */
[----:B------:R-:W-:Y:S02]  /*7b60*/  SHF.R.U32.HI R5, RZ, 0x10, R5 ;  /* 0x00000010ff057819 */ /* 0x000fe40000011605 */
[----:B------:R-:W-:-:S04]  /*7b70*/  SHF.R.U32.HI R2, RZ, 0x10, R0 ;  /* 0x00000010ff027819 */ /* 0x000fc80000011600 */
[----:B------:R-:W-:-:S04]  /*7b80*/  LOP3.LUT R5, R5, R2, RZ, 0xc0, !PT ;  /* 0x0000000205057212 */ /* 0x000fc800078ec0ff */
[----:B------:R-:W-:-:S13]  /*7b90*/  ISETP.NE.AND P0, PT, R5, R2, PT ;  /* 0x000000020500720c */ /* 0x000fda0003f05270 */
[----:B------:R-:W-:Y:S05]  /*7ba0*/  @P0 BRA `(.L_x_15) ;  /* 0x0000000000300947 */ /* 0x000fea0003800000 */
[----:B------:R-:W-:Y:S01]  /*7bb0*/  R2UR UR4, R0 ;  /* 0x00000000000472ca */ /* 0x000fe200000e0000 */
[----:B------:R-:W-:Y:S01]  /*7bc0*/  VOTEU.ANY UR5, UPT, PT ;  /* 0x0000000000057886 */ /* 0x000fe200038e0100 */
[----:B------:R-:W1:Y:S01]  /*7bd0*/  S2R R0, SR_LANEID ;  /* 0x0000000000007919 */ /* 0x000e620000000000 */
[----:B------:R-:W-:-:S10]  /*7be0*/  UFLO.U32 UR5, UR5 ;  /* 0x00000005000572bd */ /* 0x000fd400080e0000 */
[----:B------:R-:W-:-:S06]  /*7bf0*/  ULOP3.LUT UR4, URZ, UR4, URZ, 0x33, !UPT ;  /* 0x00000004ff047292 */ /* 0x000fcc000f8e33ff */
[----:B------:R-:W-:-:S04]  /*7c00*/  IMAD.U32 R2, RZ, RZ, UR4 ;  /* 0x00000004ff027e24 */ /* 0x000fc8000f8e00ff */
[----:B------:R-:W2:Y:S02]  /*7c10*/  REDUX UR7, R2 ;  /* 0x00000000020773c4 */ /* 0x000ea40000000000 */
[----:B------:R3:W-:Y:S01]  /*7c20*/  UTCATOMSWS.AND URZ, UR4 ;  /* 0x0000000400ff79e3 */ /* 0x0007e20008000000 */
[----:B-1----:R-:W-:Y:S01]  /*7c30*/  ISETP.EQ.U32.AND P0, PT, R0, UR5, PT ;  /* 0x0000000500007c0c */ /* 0x002fe2000bf02070 */
[----:B--2---:R-:W-:-:S12]  /*7c40*/  IMAD.U32 R0, RZ, RZ, UR7 ;  /* 0x00000007ff007e24 */ /* 0x004fd8000f8e00ff */
[----:B------:R3:W-:Y:S01]  /*7c50*/  @P0 ATOMS.AND RZ, [UR6], R0 ;  /* 0x00000000ffff098c */ /* 0x0007e2000a800006 */
[----:B------:R-:W-:Y:S05]  /*7c60*/  BRA `(.L_x_13) ;  /* 0x0000000000147947 */ /* 0x000fea0003800000 */
.L_x_15:
[----:B------:R-:W-:-:S07]  /*7c70*/  MOV R2, 0x7c90 ;  /* 0x00007c9000027802 */ /* 0x000fce0000000f00 */
[----:B------:R-:W-:Y:S05]  /*7c80*/  CALL.REL.NOINC `($__internal_0_$__cuda_sm10x_tcgen05_guardrail_trap_col_being_dealloced_not_returned_by_alloc) ;  /* 0x00000000002c7944 */ /* 0x000fea0003c00000 */
[----:B------:R-:W-:Y:S05]  /*7c90*/  BRA `(.L_x_13) ;  /* 0x0000000000087947 */ /* 0x000fea0003800000 */
.L_x_14:
[----:B------:R-:W-:-:S07]  /*7ca0*/  MOV R2, 0x7cc0 ;  /* 0x00007cc000027802 */ /* 0x000fce0000000f00 */
[----:B------:R-:W-:Y:S05]  /*7cb0*/  CALL.REL.NOINC `($__internal_2_$__cuda_sm10x_tcgen05_guardrail_trap_unallocated_columns_being_dealloced) ;  /* 0x0000000000387944 */ /* 0x000fea0003c00000 */
.L_x_13:
[----:B------:R-:W-:Y:S01]  /*7cc0*/  NOP ;  /* 0x0000000000007918 */ /* 0x000fe20000000000 */
[----:B---3--:R-:W-:Y:S05]  /*7cd0*/  EXIT ;  /* 0x000000000000794d */ /* 0x008fea0003800000 */
.L_x_9:
[----:B------:R-:W1:Y:S02]  /*7ce0*/  SYNCS.PHASECHK.TRANS64.TRYWAIT P1, [UR34], R4 ;  /* 0x00000004ff0075a7 */ /* 0x000e640008021122 */
[----:B-1----:R-:W-:Y:S05]  /*7cf0*/  @!P1 BRA `(.L_x_9) ;  /* 0xfffffffc00f89947 */ /* 0x002fea000383ffff */
[----:B------:R-:W-:Y:S05]  /*7d00*/  BRA `(.L_x_16) ;  /* 0xffffffe000f47947 */ /* 0x000fea000383ffff */
.L_x_12:
[----:B------:R-:W2:Y:S02]  /*7d10*/  SYNCS.PHASECHK.TRANS64.TRYWAIT P1, [UR10], R4 ;  /* 0x00000004ff0075a7 */ /* 0x000ea4000802110a */
[----:B--2---:R-:W-:Y:S05]  /*7d20*/  @!P1 BRA `(.L_x_12) ;  /* 0xfffffffc00f89947 */ /* 0x004fea000383ffff */
[----:B------:R-:W-:Y:S05]  /*7d30*/  BRA `(.L_x_11) ;  /* 0xfffffff800087947 */ /* 0x000fea000383ffff */
        .weak           $__internal_0_$__cuda_sm10x_tcgen05_guardrail_trap_col_being_dealloced_not_returned_by_alloc
        .type           $__internal_0_$__cuda_sm10x_tcgen05_guardrail_trap_col_being_dealloced_not_returned_by_alloc,@function
        .size           $__internal_0_$__cuda_sm10x_tcgen05_guardrail_trap_col_being_dealloced_not_returned_by_alloc,($__internal_1_$__cuda_sm10x_tcgen05_guardrail_trap_phase_invalid_during_alloc - $__internal_0_$__cuda_sm10x_tcgen05_guardrail_trap_col_being_dealloced_not_returned_by_alloc)
$__internal_0_$__cuda_sm10x_tcgen05_guardrail_trap_col_being_dealloced_not_returned_by_alloc:
[----:B------:R-:W-:Y:S05]  /*7d40*/  BPT.TRAP 0x1 ;  /* 0x000000040000795c */ /* 0x000fea0000300000 */
[----:B------:R-:W-:-:S04]  /*7d50*/  IMAD.MOV.U32 R3, RZ, RZ, 0x0 ;  /* 0x00000000ff037424 */ /* 0x000fc800078e00ff */
[----:B------:R-:W-:Y:S05]  /*7d60*/  RET.REL.NODEC R2 `(matmul_kernel) ;  /* 0xffffff8002a47950 */ /* 0x000fea0003c3ffff */
        .weak           $__internal_1_$__cuda_sm10x_tcgen05_guardrail_trap_phase_invalid_during_alloc
        .type           $__internal_1_$__cuda_sm10x_tcgen05_guardrail_trap_phase_invalid_during_alloc,@function
        .size           $__internal_1_$__cuda_sm10x_tcgen05_guardrail_trap_phase_invalid_during_alloc,($__internal_2_$__cuda_sm10x_tcgen05_guardrail_trap_unallocated_columns_being_dealloced - $__internal_1_$__cuda_sm10x_tcgen05_guardrail_trap_phase_invalid_during_alloc)
$__internal_1_$__cuda_sm10x_tcgen05_guardrail_trap_phase_invalid_during_alloc:
[----:B------:R-:W-:Y:S05]  /*7d70*/  BPT.TRAP 0x1 ;  /* 0x000000040000795c */ /* 0x000fea0000300000 */
[----:B------:R-:W-:-:S04]  /*7d80*/  IMAD.MOV.U32 R3, RZ, RZ, 0x0 ;  /* 0x00000000ff037424 */ /* 0x000fc800078e00ff */
[----:B------:R-:W-:Y:S05]  /*7d90*/  RET.REL.NODEC R2 `(matmul_kernel) ;  /* 0xffffff8002987950 */ /* 0x000fea0003c3ffff */
        .weak           $__internal_2_$__cuda_sm10x_tcgen05_guardrail_trap_unallocated_columns_being_dealloced
        .type           $__internal_2_$__cuda_sm10x_tcgen05_guardrail_trap_unallocated_columns_being_dealloced,@function
        .size           $__internal_2_$__cuda_sm10x_tcgen05_guardrail_trap_unallocated_columns_being_dealloced,(.L_x_20 - $__internal_2_$__cuda_sm10x_tcgen05_guardrail_trap_unallocated_columns_being_dealloced)
$__internal_2_$__cuda_sm10x_tcgen05_guardrail_trap_unallocated_columns_being_dealloced:
[----:B------:R-:W-:Y:S05]  /*7da0*/  BPT.TRAP 0x1 ;  /* 0x000000040000795c */ /* 0x000fea0000300000 */
[----:B------:R-:W-:-:S04]  /*7db0*/  IMAD.MOV.U32 R3, RZ, RZ, 0x0 ;  /* 0x00000000ff037424 */ /* 0x000fc800078e00ff */
[----:B------:R-:W-:Y:S05]  /*7dc0*/  RET.REL.NODEC R2 `(matmul_kernel) ;  /* 0xffffff80028c7950 */ /* 0x000fea0003c3ffff */
.L_x_17:
[----:B------:R-:W-:-:S00]  /*7dd0*/  BRA `(.L_x_17) ;  /* 0xfffffffc00fc7947 */ /* 0x000fc0000383ffff */
[----:B------:R-:W-:-:S00]  /*7de0*/  NOP ;  /* 0x0000000000007918 */ /* 0x000fc00000000000 */
        /* <DEDUP_REMOVED lines=9> */
.L_x_20:


//--------------------- .nv.shared.matmul_kernel  --------------------------
	.section	.nv.shared.matmul_kernel,"aw",@nobits
	.sectionflags	@""
	.align	16
	.zero		1024


//--------------------- .nv.shared.reserved.0     --------------------------
	.section	.nv.shared.reserved.0,"aw",@nobits
	.align	8
	.weak		__nv_reservedSMEM_offset_0_alias
	.size		__nv_reservedSMEM_offset_0_alias, 0, 64
	.other		__nv_reservedSMEM_offset_0_alias,@"STO_CUDA_RESERVED_SHARED STV_DEFAULT"
__nv_reservedSMEM_offset_0_alias:
	.zero		0
.nv.shared.reserved.0:
	.zero		64
	.weak		__nv_reservedSMEM_allocation_phase
	.type		__nv_reservedSMEM_allocation_phase,@object
	.size		__nv_reservedSMEM_allocation_phase,(.L_0 - __nv_reservedSMEM_allocation_phase)
__nv_reservedSMEM_allocation_phase:
	.zero		1
.L_0:
	.zero		7
	.weak		__nv_reservedSMEM_devtool_atexit_pc
	.type		__nv_reservedSMEM_devtool_atexit_pc,@object
	.size		__nv_reservedSMEM_devtool_atexit_pc,(__nv_reservedSMEM_allocation_mask - __nv_reservedSMEM_devtool_atexit_pc)
__nv_reservedSMEM_devtool_atexit_pc:
	.zero		8
	.weak		__nv_reservedSMEM_allocation_mask
	.type		__nv_reservedSMEM_allocation_mask,@object
	.size		__nv_reservedSMEM_allocation_mask,(.L_2 - __nv_reservedSMEM_allocation_mask)
__nv_reservedSMEM_allocation_mask:
	.zero		4
.L_2:


//--------------------- .nv.constant0.matmul_kernel --------------------------
	.section	.nv.constant0.matmul_kernel,"a",@progbits
	.sectionflags	@""
	.align	4
.nv.constant0.matmul_kernel:
	.zero		976


//--------------------- SYMBOLS --------------------------

	.type		.nv.reservedSmem.offset0,@object
	.size		.nv.reservedSmem.offset0,0x4
	.type		.nv.reservedSmem.cap,@object
	.size		.nv.reservedSmem.cap,0x4
